	.target	sm_100a

	.elftype	@"ET_EXEC"


//--------------------- .note.nv.tkinfo           --------------------------
	.section	.note.nv.tkinfo,"",@"SHT_NOTE"
	.sectionflags	@"SHF_NOTE_NV_TKINFO"
	.tkinfo
        /*0018*/ 	.word	0x00000002
        /*0030*/ 	.string	""
        /*0030*/ 	.string	"ptxas"
        /*0030*/ 	.string	"Cuda compilation tools, release 13.0, V13.0.88"
        /*0030*/ 	.string	"Build cuda_13.0.r13.0/compiler.36424714_0"
        /*0030*/ 	.string	"-arch sm_100a -m 64 "



//--------------------- .note.nv.cuinfo           --------------------------
	.section	.note.nv.cuinfo,"",@"SHT_NOTE"
	.sectionflags	@"SHF_NOTE_NV_CUINFO"
        /*0018*/ 	.short	0x0002
        /*001a*/ 	.short	0x0064
        /*001c*/ 	.short	0x0082
	.zero		2


//--------------------- .nv.info                  --------------------------
	.section	.nv.info,"",@"SHT_CUDA_INFO"
	.align	4


	//----- nvinfo : EIATTR_REGCOUNT
	.align		4
        /*0000*/ 	.byte	0x04, 0x2f
        /*0002*/ 	.short	(.L_19 - .L_18)
	.align		4
.L_18:
        /*0004*/ 	.word	index@(_ZN7cutlass13device_kernelINS_4conv6kernel13ConvUniversalINS1_16ConvProblemShapeILNS1_8OperatorE2ELi3EEENS1_10collective14CollectiveConvINS1_47MainloopSm100TmaUmmaWarpSpecializedImplicitGemmILS5_2ELi16ELi3ELi1ELi2EN4cute5tupleIJNSA_1CILi1EEESD_SD_EEEEENSB_IJNSC_ILi128EEENSB_IJNSC_ILi64EEEEEENSB_IJNSC_ILi32EEEEEEEEENS_6half_tESM_NSA_8TiledMMAINSA_8MMA_AtomIJNSA_20SM100_MMA_F16BF16_SSISM_SM_fLi128ELi64ELNSA_4UMMA5MajorE1ELSR_1ELNSQ_7ScaleInE0ELSS_0EEEEEENSA_6LayoutISE_NSB_IJNSC_ILi0EEESW_SW_EEEEENSB_IJNSA_10UnderscoreESZ_SZ_EEEEENS7_6detail27Sm100ImplicitGemmTileTraitsINSA_13SM90_TMA_LOADENSA_14ComposedLayoutINSA_7SwizzleILi3ELi4ELi3EEENSA_18smem_ptr_flag_bitsILi16EEENSV_INSB_IJSH_NSC_ILi8EEEEEENSB_IJSD_SH_EEEEEEEvEENS13_INSA_20SM90_TMA_LOAD_IM2COLES1E_vEEEENS_8epilogue10collective18CollectiveEpilogueINS1J_23Sm100TmaWarpSpecializedILi3ELi2ELi32ELb1ELb0EEEJSL_NSB_IJNSV_ISG_SD_EENSV_ISJ_SD_EEEEESM_NSB_IJlNSB_IJSD_lllEEESW_EEESM_S1S_NS1J_6fusion15FusionCallbacksIS1N_NS1T_17LinearCombinationISM_fSM_fLNS_15FloatRoundStyleE2EEESL_S1Q_JEEENSA_5SM1004TMEM4LOAD26SM100_TMEM_LOAD_32dp32b32xES14_NS15_INS16_ILi2ELi4ELi3EEES19_NSV_INSB_IJS1A_SJ_EEENSB_IJSJ_SD_EEEEEEENSA_39AutoVectorizingCopyWithAssumedAlignmentILi128EEENSA_14SM90_TMA_STOREES27_S29_S29_EEEvvEEEEvNT_6ParamsE)
        /*0008*/ 	.word	0x0000007b


	//----- nvinfo : EIATTR_FRAME_SIZE
	.align		4
.L_19:
        /*000c*/ 	.byte	0x04, 0x11
        /*000e*/ 	.short	(.L_21 - .L_20)
	.align		4
.L_20:
        /*0010*/ 	.word	index@($__internal_2_$__cuda_sm10x_tcgen05_guardrail_trap_unallocated_columns_being_dealloced)
        /*0014*/ 	.word	0x00000008


	//----- nvinfo : EIATTR_FRAME_SIZE
	.align		4
.L_21:
        /*0018*/ 	.byte	0x04, 0x11
        /*001a*/ 	.short	(.L_23 - .L_22)
	.align		4
.L_22:
        /*001c*/ 	.word	index@($__internal_1_$__cuda_sm10x_tcgen05_guardrail_trap_phase_invalid_during_alloc)
        /*0020*/ 	.word	0x00000008


	//----- nvinfo : EIATTR_FRAME_SIZE
	.align		4
.L_23:
        /*0024*/ 	.byte	0x04, 0x11
        /*0026*/ 	.short	(.L_25 - .L_24)
	.align		4
.L_24:
        /*0028*/ 	.word	index@($__internal_0_$__cuda_sm10x_tcgen05_guardrail_trap_col_being_dealloced_not_returned_by_alloc)
        /*002c*/ 	.word	0x00000008


	//----- nvinfo : EIATTR_FRAME_SIZE
	.align		4
.L_25:
        /*0030*/ 	.byte	0x04, 0x11
        /*0032*/ 	.short	(.L_27 - .L_26)
	.align		4
.L_26:
        /*0034*/ 	.word	index@(_ZN7cutlass13device_kernelINS_4conv6kernel13ConvUniversalINS1_16ConvProblemShapeILNS1_8OperatorE2ELi3EEENS1_10collective14CollectiveConvINS1_47MainloopSm100TmaUmmaWarpSpecializedImplicitGemmILS5_2ELi16ELi3ELi1ELi2EN4cute5tupleIJNSA_1CILi1EEESD_SD_EEEEENSB_IJNSC_ILi128EEENSB_IJNSC_ILi64EEEEEENSB_IJNSC_ILi32EEEEEEEEENS_6half_tESM_NSA_8TiledMMAINSA_8MMA_AtomIJNSA_20SM100_MMA_F16BF16_SSISM_SM_fLi128ELi64ELNSA_4UMMA5MajorE1ELSR_1ELNSQ_7ScaleInE0ELSS_0EEEEEENSA_6LayoutISE_NSB_IJNSC_ILi0EEESW_SW_EEEEENSB_IJNSA_10UnderscoreESZ_SZ_EEEEENS7_6detail27Sm100ImplicitGemmTileTraitsINSA_13SM90_TMA_LOADENSA_14ComposedLayoutINSA_7SwizzleILi3ELi4ELi3EEENSA_18smem_ptr_flag_bitsILi16EEENSV_INSB_IJSH_NSC_ILi8EEEEEENSB_IJSD_SH_EEEEEEEvEENS13_INSA_20SM90_TMA_LOAD_IM2COLES1E_vEEEENS_8epilogue10collective18CollectiveEpilogueINS1J_23Sm100TmaWarpSpecializedILi3ELi2ELi32ELb1ELb0EEEJSL_NSB_IJNSV_ISG_SD_EENSV_ISJ_SD_EEEEESM_NSB_IJlNSB_IJSD_lllEEESW_EEESM_S1S_NS1J_6fusion15FusionCallbacksIS1N_NS1T_17LinearCombinationISM_fSM_fLNS_15FloatRoundStyleE2EEESL_S1Q_JEEENSA_5SM1004TMEM4LOAD26SM100_TMEM_LOAD_32dp32b32xES14_NS15_INS16_ILi2ELi4ELi3EEES19_NSV_INSB_IJS1A_SJ_EEENSB_IJSJ_SD_EEEEEEENSA_39AutoVectorizingCopyWithAssumedAlignmentILi128EEENSA_14SM90_TMA_STOREES27_S29_S29_EEEvvEEEEvNT_6ParamsE)
        /*0038*/ 	.word	0x00000008


	//----- nvinfo : EIATTR_MIN_STACK_SIZE
	.align		4
.L_27:
        /*003c*/ 	.byte	0x04, 0x12
        /*003e*/ 	.short	(.L_29 - .L_28)
	.align		4
.L_28:
        /*0040*/ 	.word	index@(_ZN7cutlass13device_kernelINS_4conv6kernel13ConvUniversalINS1_16ConvProblemShapeILNS1_8OperatorE2ELi3EEENS1_10collective14CollectiveConvINS1_47MainloopSm100TmaUmmaWarpSpecializedImplicitGemmILS5_2ELi16ELi3ELi1ELi2EN4cute5tupleIJNSA_1CILi1EEESD_SD_EEEEENSB_IJNSC_ILi128EEENSB_IJNSC_ILi64EEEEEENSB_IJNSC_ILi32EEEEEEEEENS_6half_tESM_NSA_8TiledMMAINSA_8MMA_AtomIJNSA_20SM100_MMA_F16BF16_SSISM_SM_fLi128ELi64ELNSA_4UMMA5MajorE1ELSR_1ELNSQ_7ScaleInE0ELSS_0EEEEEENSA_6LayoutISE_NSB_IJNSC_ILi0EEESW_SW_EEEEENSB_IJNSA_10UnderscoreESZ_SZ_EEEEENS7_6detail27Sm100ImplicitGemmTileTraitsINSA_13SM90_TMA_LOADENSA_14ComposedLayoutINSA_7SwizzleILi3ELi4ELi3EEENSA_18smem_ptr_flag_bitsILi16EEENSV_INSB_IJSH_NSC_ILi8EEEEEENSB_IJSD_SH_EEEEEEEvEENS13_INSA_20SM90_TMA_LOAD_IM2COLES1E_vEEEENS_8epilogue10collective18CollectiveEpilogueINS1J_23Sm100TmaWarpSpecializedILi3ELi2ELi32ELb1ELb0EEEJSL_NSB_IJNSV_ISG_SD_EENSV_ISJ_SD_EEEEESM_NSB_IJlNSB_IJSD_lllEEESW_EEESM_S1S_NS1J_6fusion15FusionCallbacksIS1N_NS1T_17LinearCombinationISM_fSM_fLNS_15FloatRoundStyleE2EEESL_S1Q_JEEENSA_5SM1004TMEM4LOAD26SM100_TMEM_LOAD_32dp32b32xES14_NS15_INS16_ILi2ELi4ELi3EEES19_NSV_INSB_IJS1A_SJ_EEENSB_IJSJ_SD_EEEEEEENSA_39AutoVectorizingCopyWithAssumedAlignmentILi128EEENSA_14SM90_TMA_STOREES27_S29_S29_EEEvvEEEEvNT_6ParamsE)
        /*0044*/ 	.word	0x00000008
.L_29:


//--------------------- .nv.compat                --------------------------
	.section	.nv.compat,"",@"SHT_CUDA_COMPAT_INFO"
	.align	4
        /*0000*/ 	.byte	0x02, 0x09, 0x01, 0x00, 0x02, 0x02, 0x02, 0x00, 0x02, 0x05, 0x05, 0x00, 0x03, 0x07, 0x01, 0x01
        /*0010*/ 	.byte	0x02, 0x03, 0x01, 0x00, 0x02, 0x06, 0x01, 0x00, 0x04, 0x0b, 0x08, 0x00, 0x09, 0x00, 0x00, 0x00
        /*0020*/ 	.byte	0x00, 0x00, 0x00, 0x00


//--------------------- .nv.info._ZN7cutlass13device_kernelINS_4conv6kernel13ConvUniversalINS1_16ConvProblemShapeILNS1_8OperatorE2ELi3EEENS1_10collective14CollectiveConvINS1_47MainloopSm100TmaUmmaWarpSpecializedImplicitGemmILS5_2ELi16ELi3ELi1ELi2EN4cute5tupleIJNSA_1CILi1EEESD_SD_EEEEENSB_IJNSC_ILi128EEENSB_IJNSC_ILi64EEEEEENSB_IJNSC_ILi32EEEEEEEEENS_6half_tESM_NSA_8TiledMMAINSA_8MMA_AtomIJNSA_20SM100_MMA_F16BF16_SSISM_SM_fLi128ELi64ELNSA_4UMMA5MajorE1ELSR_1ELNSQ_7ScaleInE0ELSS_0EEEEEENSA_6LayoutISE_NSB_IJNSC_ILi0EEESW_SW_EEEEENSB_IJNSA_10UnderscoreESZ_SZ_EEEEENS7_6detail27Sm100ImplicitGemmTileTraitsINSA_13SM90_TMA_LOADENSA_14ComposedLayoutINSA_7SwizzleILi3ELi4ELi3EEENSA_18smem_ptr_flag_bitsILi16EEENSV_INSB_IJSH_NSC_ILi8EEEEEENSB_IJSD_SH_EEEEEEEvEENS13_INSA_20SM90_TMA_LOAD_IM2COLES1E_vEEEENS_8epilogue10collective18CollectiveEpilogueINS1J_23Sm100TmaWarpSpecializedILi3ELi2ELi32ELb1ELb0EEEJSL_NSB_IJNSV_ISG_SD_EENSV_ISJ_SD_EEEEESM_NSB_IJlNSB_IJSD_lllEEESW_EEESM_S1S_NS1J_6fusion15FusionCallbacksIS1N_NS1T_17LinearCombinationISM_fSM_fLNS_15FloatRoundStyleE2EEESL_S1Q_JEEENSA_5SM1004TMEM4LOAD26SM100_TMEM_LOAD_32dp32b32xES14_NS15_INS16_ILi2ELi4ELi3EEES19_NSV_INSB_IJS1A_SJ_EEENSB_IJSJ_SD_EEEEEEENSA_39AutoVectorizingCopyWithAssumedAlignmentILi128EEENSA_14SM90_TMA_STOREES27_S29_S29_EEEvvEEEEvNT_6ParamsE --------------------------
	.section	.nv.info._ZN7cutlass13device_kernelINS_4conv6kernel13ConvUniversalINS1_16ConvProblemShapeILNS1_8OperatorE2ELi3EEENS1_10collective14CollectiveConvINS1_47MainloopSm100TmaUmmaWarpSpecializedImplicitGemmILS5_2ELi16ELi3ELi1ELi2EN4cute5tupleIJNSA_1CILi1EEESD_SD_EEEEENSB_IJNSC_ILi128EEENSB_IJNSC_ILi64EEEEEENSB_IJNSC_ILi32EEEEEEEEENS_6half_tESM_NSA_8TiledMMAINSA_8MMA_AtomIJNSA_20SM100_MMA_F16BF16_SSISM_SM_fLi128ELi64ELNSA_4UMMA5MajorE1ELSR_1ELNSQ_7ScaleInE0ELSS_0EEEEEENSA_6LayoutISE_NSB_IJNSC_ILi0EEESW_SW_EEEEENSB_IJNSA_10UnderscoreESZ_SZ_EEEEENS7_6detail27Sm100ImplicitGemmTileTraitsINSA_13SM90_TMA_LOADENSA_14ComposedLayoutINSA_7SwizzleILi3ELi4ELi3EEENSA_18smem_ptr_flag_bitsILi16EEENSV_INSB_IJSH_NSC_ILi8EEEEEENSB_IJSD_SH_EEEEEEEvEENS13_INSA_20SM90_TMA_LOAD_IM2COLES1E_vEEEENS_8epilogue10collective18CollectiveEpilogueINS1J_23Sm100TmaWarpSpecializedILi3ELi2ELi32ELb1ELb0EEEJSL_NSB_IJNSV_ISG_SD_EENSV_ISJ_SD_EEEEESM_NSB_IJlNSB_IJSD_lllEEESW_EEESM_S1S_NS1J_6fusion15FusionCallbacksIS1N_NS1T_17LinearCombinationISM_fSM_fLNS_15FloatRoundStyleE2EEESL_S1Q_JEEENSA_5SM1004TMEM4LOAD26SM100_TMEM_LOAD_32dp32b32xES14_NS15_INS16_ILi2ELi4ELi3EEES19_NSV_INSB_IJS1A_SJ_EEENSB_IJSJ_SD_EEEEEEENSA_39AutoVectorizingCopyWithAssumedAlignmentILi128EEENSA_14SM90_TMA_STOREES27_S29_S29_EEEvvEEEEvNT_6ParamsE,"",@"SHT_CUDA_INFO"
	.sectionflags	@""
	.align	4


	//----- nvinfo : EIATTR_CUDA_API_VERSION
	.align		4
        /*0000*/ 	.byte	0x04, 0x37
        /*0002*/ 	.short	(.L_31 - .L_30)
.L_30:
        /*0004*/ 	.word	0x00000082


	//----- nvinfo : EIATTR_KPARAM_INFO
	.align		4
.L_31:
        /*0008*/ 	.byte	0x04, 0x17
        /*000a*/ 	.short	(.L_33 - .L_32)
.L_32:
        /*000c*/ 	.word	0x00000000
        /*0010*/ 	.short	0x0000
        /*0012*/ 	.short	0x0000
        /*0014*/ 	.byte	0x00, 0xf0, 0x01, 0x24


	//----- nvinfo : EIATTR_AT_ENTRY_FRAGMENTS
	.align		4
.L_33:
        /*0018*/ 	.byte	0x04, 0x4f
        /*001a*/ 	.short	(.L_35 - .L_34)


	//   ....[0]....
.L_34:
        /*001c*/ 	.word	0x00000006


	//----- nvinfo : EIATTR_RESERVED_SMEM_USED
	.align		4
.L_35:
        /*0020*/ 	.byte	0x01, 0x41
	.zero		2


	//----- nvinfo : EIATTR_SPARSE_MMA_MASK
	.align		4
        /*0024*/ 	.byte	0x03, 0x50
        /*0026*/ 	.short	0x0000


	//----- nvinfo : EIATTR_TCGEN05_1CTA_USED
	.align		4
        /*0028*/ 	.byte	0x01, 0x51
	.zero		2


	//----- nvinfo : EIATTR_MAXREG_COUNT
	.align		4
        /*002c*/ 	.byte	0x03, 0x1b
        /*002e*/ 	.short	0x00ff


	//----- nvinfo : EIATTR_NUM_BARRIERS
	.align		4
        /*0030*/ 	.byte	0x02, 0x4c
        /*0032*/ 	.byte	0x07
	.zero		1


	//----- nvinfo : EIATTR_EXTERNS
	.align		4
        /*0034*/ 	.byte	0x04, 0x0f
        /*0036*/ 	.short	(.L_37 - .L_36)


	//   ....[0]....
	.align		4
.L_36:
        /*0038*/ 	.word	index@(__assertfail)


	//----- nvinfo : EIATTR_MERCURY_ISA_VERSION
	.align		4
.L_37:
        /*003c*/ 	.byte	0x03, 0x5f
        /*003e*/ 	.short	0x0101


	//----- nvinfo : EIATTR_INT_WARP_WIDE_INSTR_OFFSETS
	.align		4
        /*0040*/ 	.byte	0x04, 0x31
        /*0042*/ 	.short	(.L_39 - .L_38)


	//   ....[0]....
.L_38:
        /*0044*/ 	.word	0x000048a0


	//   ....[1]....
        /*0048*/ 	.word	0x000048c0


	//   ....[2]....
        /*004c*/ 	.word	0x000048f0


	//   ....[3]....
        /*0050*/ 	.word	0x00005aa0


	//   ....[4]....
        /*0054*/ 	.word	0x00005b90


	//   ....[5]....
        /*0058*/ 	.word	0x00005cf0


	//   ....[6]....
        /*005c*/ 	.word	0x00005dc0


	//----- nvinfo : EIATTR_COOP_GROUP_MASK_REGIDS
	.align		4
.L_39:
        /*0060*/ 	.byte	0x04, 0x29
        /*0062*/ 	.short	(.L_41 - .L_40)


	//   ....[0]....
.L_40:
        /*0064*/ 	.word	0xffffffff


	//   ....[1]....
        /*0068*/ 	.word	0xffffffff


	//   ....[2]....
        /*006c*/ 	.word	0xffffffff


	//   ....[3]....
        /*0070*/ 	.word	0xffffffff


	//   ....[4]....
        /*0074*/ 	.word	0xffffffff


	//   ....[5]....
        /*0078*/ 	.word	0xffffffff


	//   ....[6]....
        /*007c*/ 	.word	0xffffffff


	//   ....[7]....
        /*0080*/ 	.word	0xffffffff


	//   ....[8]....
        /*0084*/ 	.word	0xffffffff


	//   ....[9]....
        /*0088*/ 	.word	0xffffffff


	//   ....[10]....
        /*008c*/ 	.word	0xffffffff


	//   ....[11]....
        /*0090*/ 	.word	0xffffffff


	//----- nvinfo : EIATTR_COOP_GROUP_INSTR_OFFSETS
	.align		4
.L_41:
        /*0094*/ 	.byte	0x04, 0x28
        /*0096*/ 	.short	(.L_43 - .L_42)


	//   ....[0]....
.L_42:
        /*0098*/ 	.word	0x00000090


	//   ....[1]....
        /*009c*/ 	.word	0x00000520


	//   ....[2]....
        /*00a0*/ 	.word	0x00000840


	//   ....[3]....
        /*00a4*/ 	.word	0x000009c0


	//   ....[4]....
        /*00a8*/ 	.word	0x00000ac0


	//   ....[5]....
        /*00ac*/ 	.word	0x00000c10


	//   ....[6]....
        /*00b0*/ 	.word	0x00002930


	//   ....[7]....
        /*00b4*/ 	.word	0x00003d00


	//   ....[8]....
        /*00b8*/ 	.word	0x00003f10


	//   ....[9]....
        /*00bc*/ 	.word	0x00003f40


	//   ....[10]....
        /*00c0*/ 	.word	0x00004780


	//   ....[11]....
        /*00c4*/ 	.word	0x000049c0


	//----- nvinfo : EIATTR_VRC_CTA_INIT_COUNT
	.align		4
.L_43:
        /*00c8*/ 	.byte	0x02, 0x4a
        /*00ca*/ 	.byte	0x80
	.zero		1


	//----- nvinfo : EIATTR_SYSCALL_OFFSETS
	.align		4
        /*00cc*/ 	.byte	0x04, 0x46
        /*00ce*/ 	.short	(.L_45 - .L_44)


	//   ....[0]....
.L_44:
        /*00d0*/ 	.word	0x00007110


	//   ....[1]....
        /*00d4*/ 	.word	0x00007200


	//   ....[2]....
        /*00d8*/ 	.word	0x000079c0


	//   ....[3]....
        /*00dc*/ 	.word	0x000086c0


	//----- nvinfo : EIATTR_MBARRIER_INSTR_OFFSETS
	.align		4
.L_45:
        /*00e0*/ 	.byte	0x04, 0x39
        /*00e2*/ 	.short	(.L_47 - .L_46)


	//   ....[0]....
.L_46:
        /*00e4*/ 	.word	0x00000620
        /*00e8*/ 	.word	0x000000ff
        /*00ec*/ 	.word	0x00000000
        /*00f0*/ 	.short	0x0100
        /*00f2*/ 	.byte	0x04
	.zero		1


	//   ....[1]....
        /*00f4*/ 	.word	0x00000630
        /*00f8*/ 	.word	0x000000ff
        /*00fc*/ 	.word	0x00000080
        /*0100*/ 	.short	0x0100
        /*0102*/ 	.byte	0x04
	.zero		1


	//   ....[2]....
        /*0104*/ 	.word	0x00000640
        /*0108*/ 	.word	0x000000ff
        /*010c*/ 	.word	0x00000008
        /*0110*/ 	.short	0x0100
        /*0112*/ 	.byte	0x04
	.zero		1


	//   ....[3]....
        /*0114*/ 	.word	0x00000650
        /*0118*/ 	.word	0x000000ff
        /*011c*/ 	.word	0x00000088
        /*0120*/ 	.short	0x0100
        /*0122*/ 	.byte	0x04
	.zero		1


	//   ....[4]....
        /*0124*/ 	.word	0x00000660
        /*0128*/ 	.word	0x000000ff
        /*012c*/ 	.word	0x00000010
        /*0130*/ 	.short	0x0100
        /*0132*/ 	.byte	0x04
	.zero		1


	//   ....[5]....
        /*0134*/ 	.word	0x00000670
        /*0138*/ 	.word	0x000000ff
        /*013c*/ 	.word	0x00000090
        /*0140*/ 	.short	0x0100
        /*0142*/ 	.byte	0x04
	.zero		1


	//   ....[6]....
        /*0144*/ 	.word	0x00000680
        /*0148*/ 	.word	0x000000ff
        /*014c*/ 	.word	0x00000018
        /*0150*/ 	.short	0x0100
        /*0152*/ 	.byte	0x04
	.zero		1


	//   ....[7]....
        /*0154*/ 	.word	0x00000690
        /*0158*/ 	.word	0x000000ff
        /*015c*/ 	.word	0x00000098
        /*0160*/ 	.short	0x0100
        /*0162*/ 	.byte	0x04
	.zero		1


	//   ....[8]....
        /*0164*/ 	.word	0x000006a0
        /*0168*/ 	.word	0x000000ff
        /*016c*/ 	.word	0x00000020
        /*0170*/ 	.short	0x0100
        /*0172*/ 	.byte	0x04
	.zero		1


	//   ....[9]....
        /*0174*/ 	.word	0x000006b0
        /*0178*/ 	.word	0x000000ff
        /*017c*/ 	.word	0x000000a0
        /*0180*/ 	.short	0x0100
        /*0182*/ 	.byte	0x04
	.zero		1


	//   ....[10]....
        /*0184*/ 	.word	0x000006c0
        /*0188*/ 	.word	0x000000ff
        /*018c*/ 	.word	0x00000028
        /*0190*/ 	.short	0x0100
        /*0192*/ 	.byte	0x04
	.zero		1


	//   ....[11]....
        /*0194*/ 	.word	0x000006d0
        /*0198*/ 	.word	0x000000ff
        /*019c*/ 	.word	0x000000a8
        /*01a0*/ 	.short	0x0100
        /*01a2*/ 	.byte	0x04
	.zero		1


	//   ....[12]....
        /*01a4*/ 	.word	0x000006e0
        /*01a8*/ 	.word	0x000000ff
        /*01ac*/ 	.word	0x00000030
        /*01b0*/ 	.short	0x0100
        /*01b2*/ 	.byte	0x04
	.zero		1


	//   ....[13]....
        /*01b4*/ 	.word	0x000006f0
        /*01b8*/ 	.word	0x000000ff
        /*01bc*/ 	.word	0x000000b0
        /*01c0*/ 	.short	0x0100
        /*01c2*/ 	.byte	0x04
	.zero		1


	//   ....[14]....
        /*01c4*/ 	.word	0x00000700
        /*01c8*/ 	.word	0x000000ff
        /*01cc*/ 	.word	0x00000038
        /*01d0*/ 	.short	0x0100
        /*01d2*/ 	.byte	0x04
	.zero		1


	//   ....[15]....
        /*01d4*/ 	.word	0x00000710
        /*01d8*/ 	.word	0x000000ff
        /*01dc*/ 	.word	0x000000b8
        /*01e0*/ 	.short	0x0100
        /*01e2*/ 	.byte	0x04
	.zero		1


	//   ....[16]....
        /*01e4*/ 	.word	0x00000720
        /*01e8*/ 	.word	0x000000ff
        /*01ec*/ 	.word	0x00000040
        /*01f0*/ 	.short	0x0100
        /*01f2*/ 	.byte	0x04
	.zero		1


	//   ....[17]....
        /*01f4*/ 	.word	0x00000730
        /*01f8*/ 	.word	0x000000ff
        /*01fc*/ 	.word	0x000000c0
        /*0200*/ 	.short	0x0100
        /*0202*/ 	.byte	0x04
	.zero		1


	//   ....[18]....
        /*0204*/ 	.word	0x00000740
        /*0208*/ 	.word	0x000000ff
        /*020c*/ 	.word	0x00000048
        /*0210*/ 	.short	0x0100
        /*0212*/ 	.byte	0x04
	.zero		1


	//   ....[19]....
        /*0214*/ 	.word	0x00000750
        /*0218*/ 	.word	0x000000ff
        /*021c*/ 	.word	0x000000c8
        /*0220*/ 	.short	0x0100
        /*0222*/ 	.byte	0x04
	.zero		1


	//   ....[20]....
        /*0224*/ 	.word	0x00000760
        /*0228*/ 	.word	0x000000ff
        /*022c*/ 	.word	0x00000050
        /*0230*/ 	.short	0x0100
        /*0232*/ 	.byte	0x04
	.zero		1


	//   ....[21]....
        /*0234*/ 	.word	0x00000770
        /*0238*/ 	.word	0x000000ff
        /*023c*/ 	.word	0x000000d0
        /*0240*/ 	.short	0x0100
        /*0242*/ 	.byte	0x04
	.zero		1


	//   ....[22]....
        /*0244*/ 	.word	0x00000780
        /*0248*/ 	.word	0x000000ff
        /*024c*/ 	.word	0x00000058
        /*0250*/ 	.short	0x0100
        /*0252*/ 	.byte	0x04
	.zero		1


	//   ....[23]....
        /*0254*/ 	.word	0x00000790
        /*0258*/ 	.word	0x000000ff
        /*025c*/ 	.word	0x000000d8
        /*0260*/ 	.short	0x0100
        /*0262*/ 	.byte	0x04
	.zero		1


	//   ....[24]....
        /*0264*/ 	.word	0x000007a0
        /*0268*/ 	.word	0x000000ff
        /*026c*/ 	.word	0x00000060
        /*0270*/ 	.short	0x0100
        /*0272*/ 	.byte	0x04
	.zero		1


	//   ....[25]....
        /*0274*/ 	.word	0x000007b0
        /*0278*/ 	.word	0x000000ff
        /*027c*/ 	.word	0x000000e0
        /*0280*/ 	.short	0x0100
        /*0282*/ 	.byte	0x04
	.zero		1


	//   ....[26]....
        /*0284*/ 	.word	0x000007c0
        /*0288*/ 	.word	0x000000ff
        /*028c*/ 	.word	0x00000068
        /*0290*/ 	.short	0x0100
        /*0292*/ 	.byte	0x04
	.zero		1


	//   ....[27]....
        /*0294*/ 	.word	0x000007d0
        /*0298*/ 	.word	0x000000ff
        /*029c*/ 	.word	0x000000e8
        /*02a0*/ 	.short	0x0100
        /*02a2*/ 	.byte	0x04
	.zero		1


	//   ....[28]....
        /*02a4*/ 	.word	0x000007e0
        /*02a8*/ 	.word	0x000000ff
        /*02ac*/ 	.word	0x00000070
        /*02b0*/ 	.short	0x0100
        /*02b2*/ 	.byte	0x04
	.zero		1


	//   ....[29]....
        /*02b4*/ 	.word	0x000007f0
        /*02b8*/ 	.word	0x000000ff
        /*02bc*/ 	.word	0x000000f0
        /*02c0*/ 	.short	0x0100
        /*02c2*/ 	.byte	0x04
	.zero		1


	//   ....[30]....
        /*02c4*/ 	.word	0x00000800
        /*02c8*/ 	.word	0x000000ff
        /*02cc*/ 	.word	0x00000078
        /*02d0*/ 	.short	0x0100
        /*02d2*/ 	.byte	0x04
	.zero		1


	//   ....[31]....
        /*02d4*/ 	.word	0x00000810
        /*02d8*/ 	.word	0x000000ff
        /*02dc*/ 	.word	0x000000f8
        /*02e0*/ 	.short	0x0100
        /*02e2*/ 	.byte	0x04
	.zero		1


	//   ....[32]....
        /*02e4*/ 	.word	0x00000950
        /*02e8*/ 	.word	0x000000ff
        /*02ec*/ 	.word	0x00000100
        /*02f0*/ 	.short	0x0100
        /*02f2*/ 	.byte	0x04
	.zero		1


	//   ....[33]....
        /*02f4*/ 	.word	0x00000960
        /*02f8*/ 	.word	0x000000ff
        /*02fc*/ 	.word	0x00000118
        /*0300*/ 	.short	0x0100
        /*0302*/ 	.byte	0x04
	.zero		1


	//   ....[34]....
        /*0304*/ 	.word	0x00000970
        /*0308*/ 	.word	0x000000ff
        /*030c*/ 	.word	0x00000108
        /*0310*/ 	.short	0x0100
        /*0312*/ 	.byte	0x04
	.zero		1


	//   ....[35]....
        /*0314*/ 	.word	0x00000980
        /*0318*/ 	.word	0x000000ff
        /*031c*/ 	.word	0x00000120
        /*0320*/ 	.short	0x0100
        /*0322*/ 	.byte	0x04
	.zero		1


	//   ....[36]....
        /*0324*/ 	.word	0x00000990
        /*0328*/ 	.word	0x000000ff
        /*032c*/ 	.word	0x00000110
        /*0330*/ 	.short	0x0100
        /*0332*/ 	.byte	0x04
	.zero		1


	//   ....[37]....
        /*0334*/ 	.word	0x000009a0
        /*0338*/ 	.word	0x000000ff
        /*033c*/ 	.word	0x00000128
        /*0340*/ 	.short	0x0100
        /*0342*/ 	.byte	0x04
	.zero		1


	//   ....[38]....
        /*0344*/ 	.word	0x00000a90
        /*0348*/ 	.word	0x000000ff
        /*034c*/ 	.word	0x00000130
        /*0350*/ 	.short	0x0100
        /*0352*/ 	.byte	0x06
	.zero		1


	//   ....[39]....
        /*0354*/ 	.word	0x00000aa0
        /*0358*/ 	.word	0x000000ff
        /*035c*/ 	.word	0x00000138
        /*0360*/ 	.short	0x0100
        /*0362*/ 	.byte	0x06
	.zero		1


	//   ....[40]....
        /*0364*/ 	.word	0x00000be0
        /*0368*/ 	.word	0x000000ff
        /*036c*/ 	.word	0x00000140
        /*0370*/ 	.short	0x0100
        /*0372*/ 	.byte	0x06
	.zero		1


	//   ....[41]....
        /*0374*/ 	.word	0x00000bf0
        /*0378*/ 	.word	0x000000ff
        /*037c*/ 	.word	0x00000148
        /*0380*/ 	.short	0x0100
        /*0382*/ 	.byte	0x06
	.zero		1


	//   ....[42]....
        /*0384*/ 	.word	0x00000d40
        /*0388*/ 	.word	0x000000ff
        /*038c*/ 	.word	0x00000150
        /*0390*/ 	.short	0x0100
        /*0392*/ 	.byte	0x04
	.zero		1


	//   ....[43]....
        /*0394*/ 	.word	0x00000d50
        /*0398*/ 	.word	0x000000ff
        /*039c*/ 	.word	0x00000160
        /*03a0*/ 	.short	0x0100
        /*03a2*/ 	.byte	0x04
	.zero		1


	//   ....[44]....
        /*03a4*/ 	.word	0x00000d60
        /*03a8*/ 	.word	0x000000ff
        /*03ac*/ 	.word	0x00000158
        /*03b0*/ 	.short	0x0100
        /*03b2*/ 	.byte	0x04
	.zero		1


	//   ....[45]....
        /*03b4*/ 	.word	0x00000d70
        /*03b8*/ 	.word	0x000000ff
        /*03bc*/ 	.word	0x00000168
        /*03c0*/ 	.short	0x0100
        /*03c2*/ 	.byte	0x04
	.zero		1


	//   ....[46]....
        /*03c4*/ 	.word	0x00001b70
        /*03c8*/ 	.word	0x000000ff
        /*03cc*/ 	.word	0x00000080
        /*03d0*/ 	.short	0x010a
        /*03d2*/ 	.byte	0x08
	.zero		1


	//   ....[47]....
        /*03d4*/ 	.word	0x00001f00
        /*03d8*/ 	.word	0x000000ff
        /*03dc*/ 	.word	0x00000080
        /*03e0*/ 	.short	0x010a
        /*03e2*/ 	.byte	0x29
	.zero		1


	//   ....[48]....
        /*03e4*/ 	.word	0x00002070
        /*03e8*/ 	.word	0x000000ff
        /*03ec*/ 	.word	0x00000080
        /*03f0*/ 	.short	0x010a
        /*03f2*/ 	.byte	0x08
	.zero		1


	//   ....[49]....
        /*03f4*/ 	.word	0x00002320
        /*03f8*/ 	.word	0x000000ff
        /*03fc*/ 	.word	0x00000138
        /*0400*/ 	.short	0x0101
        /*0402*/ 	.byte	0x25
	.zero		1


	//   ....[50]....
        /*0404*/ 	.word	0x00002350
        /*0408*/ 	.word	0x000000ff
        /*040c*/ 	.word	0x00000080
        /*0410*/ 	.short	0x010a
        /*0412*/ 	.byte	0x04
	.zero		1


	//   ....[51]....
        /*0414*/ 	.word	0x00002520
        /*0418*/ 	.word	0x000000ff
        /*041c*/ 	.word	0x00000080
        /*0420*/ 	.short	0x010a
        /*0422*/ 	.byte	0x21
	.zero		1


	//   ....[52]....
        /*0424*/ 	.word	0x00002690
        /*0428*/ 	.word	0x000000ff
        /*042c*/ 	.word	0x00000080
        /*0430*/ 	.short	0x010a
        /*0432*/ 	.byte	0x08
	.zero		1


	//   ....[53]....
        /*0434*/ 	.word	0x00002940
        /*0438*/ 	.word	0x000000ff
        /*043c*/ 	.word	0x00000140
        /*0440*/ 	.short	0x010a
        /*0442*/ 	.byte	0x25
	.zero		1


	//   ....[54]....
        /*0444*/ 	.word	0x00002a00
        /*0448*/ 	.word	0x000000ff
        /*044c*/ 	.word	0x00000000
        /*0450*/ 	.short	0x0101
        /*0452*/ 	.byte	0x04
	.zero		1


	//   ....[55]....
        /*0454*/ 	.word	0x00002ff0
        /*0458*/ 	.word	0x000000ff
        /*045c*/ 	.word	0x00000000
        /*0460*/ 	.short	0x010a
        /*0462*/ 	.byte	0x04
	.zero		1


	//   ....[56]....
        /*0464*/ 	.word	0x00003090
        /*0468*/ 	.word	0x000000ff
        /*046c*/ 	.word	0x00000000
        /*0470*/ 	.short	0x010a
        /*0472*/ 	.byte	0x05
	.zero		1


	//   ....[57]....
        /*0474*/ 	.word	0x00003130
        /*0478*/ 	.word	0x000000ff
        /*047c*/ 	.word	0x00000000
        /*0480*/ 	.short	0x010a
        /*0482*/ 	.byte	0x05
	.zero		1


	//   ....[58]....
        /*0484*/ 	.word	0x000031d0
        /*0488*/ 	.word	0x000000ff
        /*048c*/ 	.word	0x00000000
        /*0490*/ 	.short	0x010a
        /*0492*/ 	.byte	0x05
	.zero		1


	//   ....[59]....
        /*0494*/ 	.word	0x00003270
        /*0498*/ 	.word	0x000000ff
        /*049c*/ 	.word	0x00000000
        /*04a0*/ 	.short	0x010a
        /*04a2*/ 	.byte	0x05
	.zero		1


	//   ....[60]....
        /*04a4*/ 	.word	0x00003310
        /*04a8*/ 	.word	0x000000ff
        /*04ac*/ 	.word	0x00000000
        /*04b0*/ 	.short	0x010a
        /*04b2*/ 	.byte	0x05
	.zero		1


	//   ....[61]....
        /*04b4*/ 	.word	0x000033b0
        /*04b8*/ 	.word	0x000000ff
        /*04bc*/ 	.word	0x00000000
        /*04c0*/ 	.short	0x010a
        /*04c2*/ 	.byte	0x05
	.zero		1


	//   ....[62]....
        /*04c4*/ 	.word	0x00003450
        /*04c8*/ 	.word	0x000000ff
        /*04cc*/ 	.word	0x00000000
        /*04d0*/ 	.short	0x010a
        /*04d2*/ 	.byte	0x05
	.zero		1


	//   ....[63]....
        /*04d4*/ 	.word	0x000034f0
        /*04d8*/ 	.word	0x000000ff
        /*04dc*/ 	.word	0x00000000
        /*04e0*/ 	.short	0x010a
        /*04e2*/ 	.byte	0x05
	.zero		1


	//   ....[64]....
        /*04e4*/ 	.word	0x00003590
        /*04e8*/ 	.word	0x000000ff
        /*04ec*/ 	.word	0x00000000
        /*04f0*/ 	.short	0x010a
        /*04f2*/ 	.byte	0x05
	.zero		1


	//   ....[65]....
        /*04f4*/ 	.word	0x00003630
        /*04f8*/ 	.word	0x000000ff
        /*04fc*/ 	.word	0x00000000
        /*0500*/ 	.short	0x010a
        /*0502*/ 	.byte	0x05
	.zero		1


	//   ....[66]....
        /*0504*/ 	.word	0x000036d0
        /*0508*/ 	.word	0x000000ff
        /*050c*/ 	.word	0x00000000
        /*0510*/ 	.short	0x010a
        /*0512*/ 	.byte	0x05
	.zero		1


	//   ....[67]....
        /*0514*/ 	.word	0x00003770
        /*0518*/ 	.word	0x000000ff
        /*051c*/ 	.word	0x00000000
        /*0520*/ 	.short	0x010a
        /*0522*/ 	.byte	0x05
	.zero		1


	//   ....[68]....
        /*0524*/ 	.word	0x00003810
        /*0528*/ 	.word	0x000000ff
        /*052c*/ 	.word	0x00000000
        /*0530*/ 	.short	0x010a
        /*0532*/ 	.byte	0x05
	.zero		1


	//   ....[69]....
        /*0534*/ 	.word	0x000038b0
        /*0538*/ 	.word	0x000000ff
        /*053c*/ 	.word	0x00000000
        /*0540*/ 	.short	0x010a
        /*0542*/ 	.byte	0x05
	.zero		1


	//   ....[70]....
        /*0544*/ 	.word	0x00003960
        /*0548*/ 	.word	0x00000000
        /*054c*/ 	.word	0x00000000
        /*0550*/ 	.short	0x010a
        /*0552*/ 	.byte	0xff
	.zero		1


	//   ....[71]....
        /*0554*/ 	.word	0x00003ab0
        /*0558*/ 	.word	0x000000ff
        /*055c*/ 	.word	0x00000148
        /*0560*/ 	.short	0x010a
        /*0562*/ 	.byte	0x04
	.zero		1


	//   ....[72]....
        /*0564*/ 	.word	0x00003b50
        /*0568*/ 	.word	0x000000ff
        /*056c*/ 	.word	0x00000140
        /*0570*/ 	.short	0x010a
        /*0572*/ 	.byte	0x04
	.zero		1


	//   ....[73]....
        /*0574*/ 	.word	0x00003bf0
        /*0578*/ 	.word	0x000000ff
        /*057c*/ 	.word	0x00000000
        /*0580*/ 	.short	0x0101
        /*0582*/ 	.byte	0x05
	.zero		1


	//   ....[74]....
        /*0584*/ 	.word	0x00003c30
        /*0588*/ 	.word	0x000000ff
        /*058c*/ 	.word	0x00000148
        /*0590*/ 	.short	0x0106
        /*0592*/ 	.byte	0x04
	.zero		1


	//   ....[75]....
        /*0594*/ 	.word	0x00003c70
        /*0598*/ 	.word	0x00000000
        /*059c*/ 	.word	0x00000148
        /*05a0*/ 	.short	0x010a
        /*05a2*/ 	.byte	0xff
	.zero		1


	//   ....[76]....
        /*05a4*/ 	.word	0x00004180
        /*05a8*/ 	.word	0x000000ff
        /*05ac*/ 	.word	0x00000140
        /*05b0*/ 	.short	0x010a
        /*05b2*/ 	.byte	0x13
	.zero		1


	//   ....[77]....
        /*05b4*/ 	.word	0x00004230
        /*05b8*/ 	.word	0x000000ff
        /*05bc*/ 	.word	0x00000000
        /*05c0*/ 	.short	0x0101
        /*05c2*/ 	.byte	0x1d
	.zero		1


	//   ....[78]....
        /*05c4*/ 	.word	0x00004240
        /*05c8*/ 	.word	0x000000ff
        /*05cc*/ 	.word	0x00000160
        /*05d0*/ 	.short	0x010a
        /*05d2*/ 	.byte	0x17
	.zero		1


	//   ....[79]....
        /*05d4*/ 	.word	0x000042c0
        /*05d8*/ 	.word	0x000000ff
        /*05dc*/ 	.word	0x00000000
        /*05e0*/ 	.short	0x010a
        /*05e2*/ 	.byte	0x04
	.zero		1


	//   ....[80]....
        /*05e4*/ 	.word	0x00004360
        /*05e8*/ 	.word	0x000000ff
        /*05ec*/ 	.word	0x00000000
        /*05f0*/ 	.short	0x010a
        /*05f2*/ 	.byte	0x0f
	.zero		1


	//   ....[81]....
        /*05f4*/ 	.word	0x000044a0
        /*05f8*/ 	.word	0x000000ff
        /*05fc*/ 	.word	0x00000000
        /*0600*/ 	.short	0x010a
        /*0602*/ 	.byte	0x04
	.zero		1


	//   ....[82]....
        /*0604*/ 	.word	0x000046d0
        /*0608*/ 	.word	0x000000ff
        /*060c*/ 	.word	0x00000000
        /*0610*/ 	.short	0x010a
        /*0612*/ 	.byte	0x04
	.zero		1


	//   ....[83]....
        /*0614*/ 	.word	0x00004760
        /*0618*/ 	.word	0x000000ff
        /*061c*/ 	.word	0x00000000
        /*0620*/ 	.short	0x010a
        /*0622*/ 	.byte	0x04
	.zero		1


	//   ....[84]....
        /*0624*/ 	.word	0x00004ec0
        /*0628*/ 	.word	0x000000ff
        /*062c*/ 	.word	0x00000140
        /*0630*/ 	.short	0x010a
        /*0632*/ 	.byte	0x18
	.zero		1


	//   ....[85]....
        /*0634*/ 	.word	0x00004f50
        /*0638*/ 	.word	0x000000ff
        /*063c*/ 	.word	0x00000000
        /*0640*/ 	.short	0x0101
        /*0642*/ 	.byte	0x29
	.zero		1


	//   ....[86]....
        /*0644*/ 	.word	0x00005460
        /*0648*/ 	.word	0x000000ff
        /*064c*/ 	.word	0x00000138
        /*0650*/ 	.short	0x010a
        /*0652*/ 	.byte	0x18
	.zero		1


	//   ....[87]....
        /*0654*/ 	.word	0x00005a70
        /*0658*/ 	.word	0x000000ff
        /*065c*/ 	.word	0x00000118
        /*0660*/ 	.short	0x010a
        /*0662*/ 	.byte	0x05
	.zero		1


	//   ....[88]....
        /*0664*/ 	.word	0x00005c60
        /*0668*/ 	.word	0x000000ff
        /*066c*/ 	.word	0x00000100
        /*0670*/ 	.short	0x010b
        /*0672*/ 	.byte	0x05
	.zero		1


	//   ....[89]....
        /*0674*/ 	.word	0x00005c70
        /*0678*/ 	.word	0x000000ff
        /*067c*/ 	.word	0x00000000
        /*0680*/ 	.short	0x0101
        /*0682*/ 	.byte	0x07
	.zero		1


	//   ....[90]....
        /*0684*/ 	.word	0x00005c80
        /*0688*/ 	.word	0x000000ff
        /*068c*/ 	.word	0x00000118
        /*0690*/ 	.short	0x010a
        /*0692*/ 	.byte	0x04
	.zero		1


	//   ....[91]....
        /*0694*/ 	.word	0x00005ea0
        /*0698*/ 	.word	0x000000ff
        /*069c*/ 	.word	0x00000100
        /*06a0*/ 	.short	0x010b
        /*06a2*/ 	.byte	0x04
	.zero		1


	//   ....[92]....
        /*06a4*/ 	.word	0x00005eb0
        /*06a8*/ 	.word	0x000000ff
        /*06ac*/ 	.word	0x00000000
        /*06b0*/ 	.short	0x0101
        /*06b2*/ 	.byte	0x05
	.zero		1


	//   ....[93]....
        /*06b4*/ 	.word	0x00005f00
        /*06b8*/ 	.word	0x000000ff
        /*06bc*/ 	.word	0x00000000
        /*06c0*/ 	.short	0x010a
        /*06c2*/ 	.byte	0x04
	.zero		1


	//   ....[94]....
        /*06c4*/ 	.word	0x00005fc0
        /*06c8*/ 	.word	0x00000002
        /*06cc*/ 	.word	0x00000000
        /*06d0*/ 	.short	0x010a
        /*06d2*/ 	.byte	0xff
	.zero		1


	//   ....[95]....
        /*06d4*/ 	.word	0x00006040
        /*06d8*/ 	.word	0x00000000
        /*06dc*/ 	.word	0x00000000
        /*06e0*/ 	.short	0x010a
        /*06e2*/ 	.byte	0xff
	.zero		1


	//   ....[96]....
        /*06e4*/ 	.word	0x000063c0
        /*06e8*/ 	.word	0x000000ff
        /*06ec*/ 	.word	0x00000140
        /*06f0*/ 	.short	0x010a
        /*06f2*/ 	.byte	0x33
	.zero		1


	//   ....[97]....
        /*06f4*/ 	.word	0x00006480
        /*06f8*/ 	.word	0x000000ff
        /*06fc*/ 	.word	0x00000000
        /*0700*/ 	.short	0x0101
        /*0702*/ 	.byte	0x04
	.zero		1


	//   ....[98]....
        /*0704*/ 	.word	0x00007680
        /*0708*/ 	.word	0x00000000
        /*070c*/ 	.word	0x00000100
        /*0710*/ 	.short	0x010a
        /*0712*/ 	.byte	0xff
	.zero		1


	//   ....[99]....
        /*0714*/ 	.word	0x00007690
        /*0718*/ 	.word	0x00000056
        /*071c*/ 	.word	0x00000150
        /*0720*/ 	.short	0x010a
        /*0722*/ 	.byte	0xff
	.zero		1


	//   ....[100]....
        /*0724*/ 	.word	0x00007790
        /*0728*/ 	.word	0x00000000
        /*072c*/ 	.word	0x00000100
        /*0730*/ 	.short	0x010a
        /*0732*/ 	.byte	0xff
	.zero		1


	//   ....[101]....
        /*0734*/ 	.word	0x000078a0
        /*0738*/ 	.word	0x00000056
        /*073c*/ 	.word	0x00000150
        /*0740*/ 	.short	0x010a
        /*0742*/ 	.byte	0xff
	.zero		1


	//   ....[102]....
        /*0744*/ 	.word	0x000083e0
        /*0748*/ 	.word	0x00000000
        /*074c*/ 	.word	0x00000000
        /*0750*/ 	.short	0x0101
        /*0752*/ 	.byte	0xff
	.zero		1


	//   ....[103]....
        /*0754*/ 	.word	0x00008430
        /*0758*/ 	.word	0x00000003
        /*075c*/ 	.word	0x00000100
        /*0760*/ 	.short	0x010a
        /*0762*/ 	.byte	0xff
	.zero		1


	//   ....[104]....
        /*0764*/ 	.word	0x00008500
        /*0768*/ 	.word	0x00000003
        /*076c*/ 	.word	0x00000100
        /*0770*/ 	.short	0x010a
        /*0772*/ 	.byte	0xff
	.zero		1


	//   ....[105]....
        /*0774*/ 	.word	0x00008940
        /*0778*/ 	.word	0x000000ff
        /*077c*/ 	.word	0x00000000
        /*0780*/ 	.short	0x0101
        /*0782*/ 	.byte	0x05
	.zero		1


	//   ....[106]....
        /*0784*/ 	.word	0x000091a0
        /*0788*/ 	.word	0x00000002
        /*078c*/ 	.word	0x00000000
        /*0790*/ 	.short	0x0101
        /*0792*/ 	.byte	0xff
	.zero		1


	//   ....[107]....
        /*0794*/ 	.word	0x00009440
        /*0798*/ 	.word	0x000000ff
        /*079c*/ 	.word	0x00000000
        /*07a0*/ 	.short	0x0101
        /*07a2*/ 	.byte	0x04
	.zero		1


	//   ....[108]....
        /*07a4*/ 	.word	0x00009470
        /*07a8*/ 	.word	0x00000000
        /*07ac*/ 	.word	0x00000080
        /*07b0*/ 	.short	0x010a
        /*07b2*/ 	.byte	0xff
	.zero		1


	//   ....[109]....
        /*07b4*/ 	.word	0x000094d0
        /*07b8*/ 	.word	0x00000000
        /*07bc*/ 	.word	0x00000080
        /*07c0*/ 	.short	0x010a
        /*07c2*/ 	.byte	0xff
	.zero		1


	//   ....[110]....
        /*07c4*/ 	.word	0x00009530
        /*07c8*/ 	.word	0x00000000
        /*07cc*/ 	.word	0x00000140
        /*07d0*/ 	.short	0x010a
        /*07d2*/ 	.byte	0xff
	.zero		1


	//   ....[111]....
        /*07d4*/ 	.word	0x00009590
        /*07d8*/ 	.word	0x00000000
        /*07dc*/ 	.word	0x00000000
        /*07e0*/ 	.short	0x010a
        /*07e2*/ 	.byte	0xff
	.zero		1


	//   ....[112]....
        /*07e4*/ 	.word	0x000095f0
        /*07e8*/ 	.word	0x00000000
        /*07ec*/ 	.word	0x00000000
        /*07f0*/ 	.short	0x010a
        /*07f2*/ 	.byte	0xff
	.zero		1


	//   ....[113]....
        /*07f4*/ 	.word	0x00009650
        /*07f8*/ 	.word	0x00000000
        /*07fc*/ 	.word	0x00000000
        /*0800*/ 	.short	0x010a
        /*0802*/ 	.byte	0xff
	.zero		1


	//   ....[114]....
        /*0804*/ 	.word	0x000096b0
        /*0808*/ 	.word	0x00000000
        /*080c*/ 	.word	0x00000000
        /*0810*/ 	.short	0x010a
        /*0812*/ 	.byte	0xff
	.zero		1


	//   ....[115]....
        /*0814*/ 	.word	0x00009710
        /*0818*/ 	.word	0x00000000
        /*081c*/ 	.word	0x00000000
        /*0820*/ 	.short	0x010a
        /*0822*/ 	.byte	0xff
	.zero		1


	//   ....[116]....
        /*0824*/ 	.word	0x00009770
        /*0828*/ 	.word	0x00000000
        /*082c*/ 	.word	0x00000000
        /*0830*/ 	.short	0x010a
        /*0832*/ 	.byte	0xff
	.zero		1


	//   ....[117]....
        /*0834*/ 	.word	0x000097d0
        /*0838*/ 	.word	0x00000000
        /*083c*/ 	.word	0x00000000
        /*0840*/ 	.short	0x010a
        /*0842*/ 	.byte	0xff
	.zero		1


	//   ....[118]....
        /*0844*/ 	.word	0x00009830
        /*0848*/ 	.word	0x00000000
        /*084c*/ 	.word	0x00000000
        /*0850*/ 	.short	0x010a
        /*0852*/ 	.byte	0xff
	.zero		1


	//   ....[119]....
        /*0854*/ 	.word	0x00009890
        /*0858*/ 	.word	0x00000000
        /*085c*/ 	.word	0x00000000
        /*0860*/ 	.short	0x010a
        /*0862*/ 	.byte	0xff
	.zero		1


	//   ....[120]....
        /*0864*/ 	.word	0x000098f0
        /*0868*/ 	.word	0x00000000
        /*086c*/ 	.word	0x00000000
        /*0870*/ 	.short	0x010a
        /*0872*/ 	.byte	0xff
	.zero		1


	//   ....[121]....
        /*0874*/ 	.word	0x00009950
        /*0878*/ 	.word	0x00000000
        /*087c*/ 	.word	0x00000000
        /*0880*/ 	.short	0x010a
        /*0882*/ 	.byte	0xff
	.zero		1


	//   ....[122]....
        /*0884*/ 	.word	0x000099b0
        /*0888*/ 	.word	0x00000000
        /*088c*/ 	.word	0x00000000
        /*0890*/ 	.short	0x010a
        /*0892*/ 	.byte	0xff
	.zero		1


	//   ....[123]....
        /*0894*/ 	.word	0x00009a10
        /*0898*/ 	.word	0x00000000
        /*089c*/ 	.word	0x00000000
        /*08a0*/ 	.short	0x010a
        /*08a2*/ 	.byte	0xff
	.zero		1


	//   ....[124]....
        /*08a4*/ 	.word	0x00009a70
        /*08a8*/ 	.word	0x00000000
        /*08ac*/ 	.word	0x00000000
        /*08b0*/ 	.short	0x010a
        /*08b2*/ 	.byte	0xff
	.zero		1


	//   ....[125]....
        /*08b4*/ 	.word	0x00009ad0
        /*08b8*/ 	.word	0x00000000
        /*08bc*/ 	.word	0x00000000
        /*08c0*/ 	.short	0x010a
        /*08c2*/ 	.byte	0xff
	.zero		1


	//   ....[126]....
        /*08c4*/ 	.word	0x00009b30
        /*08c8*/ 	.word	0x00000004
        /*08cc*/ 	.word	0x00000148
        /*08d0*/ 	.short	0x010a
        /*08d2*/ 	.byte	0xff
	.zero		1


	//   ....[127]....
        /*08d4*/ 	.word	0x00009b90
        /*08d8*/ 	.word	0x00000004
        /*08dc*/ 	.word	0x00000140
        /*08e0*/ 	.short	0x010a
        /*08e2*/ 	.byte	0xff
	.zero		1


	//   ....[128]....
        /*08e4*/ 	.word	0x00009bf0
        /*08e8*/ 	.word	0x00000000
        /*08ec*/ 	.word	0x00000140
        /*08f0*/ 	.short	0x010a
        /*08f2*/ 	.byte	0xff
	.zero		1


	//   ....[129]....
        /*08f4*/ 	.word	0x00009c50
        /*08f8*/ 	.word	0x00000000
        /*08fc*/ 	.word	0x00000160
        /*0900*/ 	.short	0x010a
        /*0902*/ 	.byte	0xff
	.zero		1


	//   ....[130]....
        /*0904*/ 	.word	0x00009cb0
        /*0908*/ 	.word	0x00000000
        /*090c*/ 	.word	0x00000000
        /*0910*/ 	.short	0x010a
        /*0912*/ 	.byte	0xff
	.zero		1


	//   ....[131]....
        /*0914*/ 	.word	0x00009d10
        /*0918*/ 	.word	0x00000000
        /*091c*/ 	.word	0x00000000
        /*0920*/ 	.short	0x010a
        /*0922*/ 	.byte	0xff
	.zero		1


	//   ....[132]....
        /*0924*/ 	.word	0x00009d70
        /*0928*/ 	.word	0x00000000
        /*092c*/ 	.word	0x00000000
        /*0930*/ 	.short	0x010a
        /*0932*/ 	.byte	0xff
	.zero		1


	//   ....[133]....
        /*0934*/ 	.word	0x00009dd0
        /*0938*/ 	.word	0x00000000
        /*093c*/ 	.word	0x00000140
        /*0940*/ 	.short	0x010a
        /*0942*/ 	.byte	0xff
	.zero		1


	//   ....[134]....
        /*0944*/ 	.word	0x00009e30
        /*0948*/ 	.word	0x00000009
        /*094c*/ 	.word	0x00000138
        /*0950*/ 	.short	0x010a
        /*0952*/ 	.byte	0xff
	.zero		1


	//   ....[135]....
        /*0954*/ 	.word	0x00009e90
        /*0958*/ 	.word	0x00000000
        /*095c*/ 	.word	0x00000118
        /*0960*/ 	.short	0x010a
        /*0962*/ 	.byte	0xff
	.zero		1


	//   ....[136]....
        /*0964*/ 	.word	0x00009ef0
        /*0968*/ 	.word	0x00000000
        /*096c*/ 	.word	0x00000118
        /*0970*/ 	.short	0x010a
        /*0972*/ 	.byte	0xff
	.zero		1


	//   ....[137]....
        /*0974*/ 	.word	0x00009f50
        /*0978*/ 	.word	0x00000000
        /*097c*/ 	.word	0x00000000
        /*0980*/ 	.short	0x010a
        /*0982*/ 	.byte	0xff
	.zero		1


	//   ....[138]....
        /*0984*/ 	.word	0x00009fa0
        /*0988*/ 	.word	0x00000002
        /*098c*/ 	.word	0x00000000
        /*0990*/ 	.short	0x010a
        /*0992*/ 	.byte	0xff
	.zero		1


	//   ....[139]....
        /*0994*/ 	.word	0x0000a000
        /*0998*/ 	.word	0x00000000
        /*099c*/ 	.word	0x00000140
        /*09a0*/ 	.short	0x010a
        /*09a2*/ 	.byte	0xff
	.zero		1


	//   ....[140]....
        /*09a4*/ 	.word	0x0000a050
        /*09a8*/ 	.word	0x00000000
        /*09ac*/ 	.word	0x00000100
        /*09b0*/ 	.short	0x010a
        /*09b2*/ 	.byte	0xff
	.zero		1


	//   ....[141]....
        /*09b4*/ 	.word	0x0000a0a0
        /*09b8*/ 	.word	0x00000056
        /*09bc*/ 	.word	0x00000150
        /*09c0*/ 	.short	0x010a
        /*09c2*/ 	.byte	0xff
	.zero		1


	//   ....[142]....
        /*09c4*/ 	.word	0x0000a0f0
        /*09c8*/ 	.word	0x00000003
        /*09cc*/ 	.word	0x00000100
        /*09d0*/ 	.short	0x010a
        /*09d2*/ 	.byte	0xff
	.zero		1


	//----- nvinfo : EIATTR_NUM_MBARRIERS
	.align		4
.L_47:
        /*09d4*/ 	.byte	0x03, 0x38
        /*09d6*/ 	.short	0x002e


	//----- nvinfo : EIATTR_EXIT_INSTR_OFFSETS
	.align		4
        /*09d8*/ 	.byte	0x04, 0x1c
        /*09da*/ 	.short	(.L_49 - .L_48)


	//   ....[0]....
.L_48:
        /*09dc*/ 	.word	0x00003990


	//   ....[1]....
        /*09e0*/ 	.word	0x00003c40


	//   ....[2]....
        /*09e4*/ 	.word	0x00003ca0


	//   ....[3]....
        /*09e8*/ 	.word	0x000049d0


	//   ....[4]....
        /*09ec*/ 	.word	0x00006070


	//   ....[5]....
        /*09f0*/ 	.word	0x000060b0


	//   ....[6]....
        /*09f4*/ 	.word	0x00009320


	//   ....[7]....
        /*09f8*/ 	.word	0x000093a0


	//   ....[8]....
        /*09fc*/ 	.word	0x000093d0


	//   ....[9]....
        /*0a00*/ 	.word	0x00009450


	//----- nvinfo : EIATTR_MAX_THREADS
	.align		4
.L_49:
        /*0a04*/ 	.byte	0x04, 0x05
        /*0a06*/ 	.short	(.L_51 - .L_50)
.L_50:
        /*0a08*/ 	.word	0x00000100
        /*0a0c*/ 	.word	0x00000001
        /*0a10*/ 	.word	0x00000001


	//----- nvinfo : EIATTR_CRS_STACK_SIZE
	.align		4
.L_51:
        /*0a14*/ 	.byte	0x04, 0x1e
        /*0a16*/ 	.short	(.L_53 - .L_52)
.L_52:
        /*0a18*/ 	.word	0x00000000


	//----- nvinfo : EIATTR_CBANK_PARAM_SIZE
	.align		4
.L_53:
        /*0a1c*/ 	.byte	0x03, 0x19
        /*0a1e*/ 	.short	0x0900


	//----- nvinfo : EIATTR_PARAM_CBANK
	.align		4
        /*0a20*/ 	.byte	0x04, 0x0a
        /*0a22*/ 	.short	(.L_55 - .L_54)
	.align		4
.L_54:
        /*0a24*/ 	.word	index@(.nv.constant0._ZN7cutlass13device_kernelINS_4conv6kernel13ConvUniversalINS1_16ConvProblemShapeILNS1_8OperatorE2ELi3EEENS1_10collective14CollectiveConvINS1_47MainloopSm100TmaUmmaWarpSpecializedImplicitGemmILS5_2ELi16ELi3ELi1ELi2EN4cute5tupleIJNSA_1CILi1EEESD_SD_EEEEENSB_IJNSC_ILi128EEENSB_IJNSC_ILi64EEEEEENSB_IJNSC_ILi32EEEEEEEEENS_6half_tESM_NSA_8TiledMMAINSA_8MMA_AtomIJNSA_20SM100_MMA_F16BF16_SSISM_SM_fLi128ELi64ELNSA_4UMMA5MajorE1ELSR_1ELNSQ_7ScaleInE0ELSS_0EEEEEENSA_6LayoutISE_NSB_IJNSC_ILi0EEESW_SW_EEEEENSB_IJNSA_10UnderscoreESZ_SZ_EEEEENS7_6detail27Sm100ImplicitGemmTileTraitsINSA_13SM90_TMA_LOADENSA_14ComposedLayoutINSA_7SwizzleILi3ELi4ELi3EEENSA_18smem_ptr_flag_bitsILi16EEENSV_INSB_IJSH_NSC_ILi8EEEEEENSB_IJSD_SH_EEEEEEEvEENS13_INSA_20SM90_TMA_LOAD_IM2COLES1E_vEEEENS_8epilogue10collective18CollectiveEpilogueINS1J_23Sm100TmaWarpSpecializedILi3ELi2ELi32ELb1ELb0EEEJSL_NSB_IJNSV_ISG_SD_EENSV_ISJ_SD_EEEEESM_NSB_IJlNSB_IJSD_lllEEESW_EEESM_S1S_NS1J_6fusion15FusionCallbacksIS1N_NS1T_17LinearCombinationISM_fSM_fLNS_15FloatRoundStyleE2EEESL_S1Q_JEEENSA_5SM1004TMEM4LOAD26SM100_TMEM_LOAD_32dp32b32xES14_NS15_INS16_ILi2ELi4ELi3EEES19_NSV_INSB_IJS1A_SJ_EEENSB_IJSJ_SD_EEEEEEENSA_39AutoVectorizingCopyWithAssumedAlignmentILi128EEENSA_14SM90_TMA_STOREES27_S29_S29_EEEvvEEEEvNT_6ParamsE)
        /*0a28*/ 	.short	0x0380
        /*0a2a*/ 	.short	0x0900


	//----- nvinfo : EIATTR_SW_WAR
	.align		4
.L_55:
        /*0a2c*/ 	.byte	0x04, 0x36
        /*0a2e*/ 	.short	(.L_57 - .L_56)
.L_56:
        /*0a30*/ 	.word	0x00000008
.L_57:


//--------------------- .nv.callgraph             --------------------------
	.section	.nv.callgraph,"",@"SHT_CUDA_CALLGRAPH"
	.align	4
	.sectionentsize	8
	.align		4
        /*0000*/ 	.word	0x00000000
	.align		4
        /*0004*/ 	.word	0xffffffff
	.align		4
        /*0008*/ 	.word	index@(_ZN7cutlass13device_kernelINS_4conv6kernel13ConvUniversalINS1_16ConvProblemShapeILNS1_8OperatorE2ELi3EEENS1_10collective14CollectiveConvINS1_47MainloopSm100TmaUmmaWarpSpecializedImplicitGemmILS5_2ELi16ELi3ELi1ELi2EN4cute5tupleIJNSA_1CILi1EEESD_SD_EEEEENSB_IJNSC_ILi128EEENSB_IJNSC_ILi64EEEEEENSB_IJNSC_ILi32EEEEEEEEENS_6half_tESM_NSA_8TiledMMAINSA_8MMA_AtomIJNSA_20SM100_MMA_F16BF16_SSISM_SM_fLi128ELi64ELNSA_4UMMA5MajorE1ELSR_1ELNSQ_7ScaleInE0ELSS_0EEEEEENSA_6LayoutISE_NSB_IJNSC_ILi0EEESW_SW_EEEEENSB_IJNSA_10UnderscoreESZ_SZ_EEEEENS7_6detail27Sm100ImplicitGemmTileTraitsINSA_13SM90_TMA_LOADENSA_14ComposedLayoutINSA_7SwizzleILi3ELi4ELi3EEENSA_18smem_ptr_flag_bitsILi16EEENSV_INSB_IJSH_NSC_ILi8EEEEEENSB_IJSD_SH_EEEEEEEvEENS13_INSA_20SM90_TMA_LOAD_IM2COLES1E_vEEEENS_8epilogue10collective18CollectiveEpilogueINS1J_23Sm100TmaWarpSpecializedILi3ELi2ELi32ELb1ELb0EEEJSL_NSB_IJNSV_ISG_SD_EENSV_ISJ_SD_EEEEESM_NSB_IJlNSB_IJSD_lllEEESW_EEESM_S1S_NS1J_6fusion15FusionCallbacksIS1N_NS1T_17LinearCombinationISM_fSM_fLNS_15FloatRoundStyleE2EEESL_S1Q_JEEENSA_5SM1004TMEM4LOAD26SM100_TMEM_LOAD_32dp32b32xES14_NS15_INS16_ILi2ELi4ELi3EEES19_NSV_INSB_IJS1A_SJ_EEENSB_IJSJ_SD_EEEEEEENSA_39AutoVectorizingCopyWithAssumedAlignmentILi128EEENSA_14SM90_TMA_STOREES27_S29_S29_EEEvvEEEEvNT_6ParamsE)
	.align		4
        /*000c*/ 	.word	index@(__assertfail)
	.align		4
        /*0010*/ 	.word	0x00000000
	.align		4
        /*0014*/ 	.word	0xfffffffe
	.align		4
        /*0018*/ 	.word	0x00000000
	.align		4
        /*001c*/ 	.word	0xfffffffd
	.align		4
        /*0020*/ 	.word	0x00000000
	.align		4
        /*0024*/ 	.word	0xfffffffc


//--------------------- .nv.constant4             --------------------------
	.section	.nv.constant4,"a",@progbits
	.align	8
	.align		8
.nv.constant4:
        /*0000*/ 	.dword	__assertfail
	.align		8
        /*0008*/ 	.dword	__unnamed_1
	.align		8
        /*0010*/ 	.dword	__unnamed_2
	.align		8
        /*0018*/ 	.dword	_ZN39_INTERNAL_4fde4904_4_k_cu_4042b8e3_41864cuda3std3__45__cpo5beginE
	.align		8
        /*0020*/ 	.dword	_ZN39_INTERNAL_4fde4904_4_k_cu_4042b8e3_41864cuda3std3__45__cpo3endE
	.align		8
        /*0028*/ 	.dword	_ZN39_INTERNAL_4fde4904_4_k_cu_4042b8e3_41864cuda3std3__45__cpo6cbeginE
	.align		8
        /*0030*/ 	.dword	_ZN39_INTERNAL_4fde4904_4_k_cu_4042b8e3_41864cuda3std3__45__cpo4cendE
	.align		8
        /*0038*/ 	.dword	_ZN39_INTERNAL_4fde4904_4_k_cu_4042b8e3_41864cuda3std3__441_GLOBAL__N__4fde4904_4_k_cu_4042b8e3_41866ignoreE
	.align		8
        /*0040*/ 	.dword	_ZN39_INTERNAL_4fde4904_4_k_cu_4042b8e3_41864cuda3std3__419piecewise_constructE
	.align		8
        /*0048*/ 	.dword	_ZN39_INTERNAL_4fde4904_4_k_cu_4042b8e3_41864cuda3std3__48in_placeE
	.align		8
        /*0050*/ 	.dword	_ZN39_INTERNAL_4fde4904_4_k_cu_4042b8e3_41864cuda3std6ranges3__45__cpo4swapE
	.align		8
        /*0058*/ 	.dword	_ZN39_INTERNAL_4fde4904_4_k_cu_4042b8e3_41864cuda3std6ranges3__45__cpo9iter_moveE
	.align		8
        /*0060*/ 	.dword	_ZN39_INTERNAL_4fde4904_4_k_cu_4042b8e3_41864cute7productE
	.align		8
        /*0068*/ 	.dword	_ZN39_INTERNAL_4fde4904_4_k_cu_4042b8e3_41864cute1_E
	.align		8
        /*0070*/ 	.dword	$str$27
	.align		8
        /*0078*/ 	.dword	$str$28
	.align		8
        /*0080*/ 	.dword	$str$29
	.align		8
        /*0088*/ 	.dword	$str$30


//--------------------- .text._ZN7cutlass13device_kernelINS_4conv6kernel13ConvUniversalINS1_16ConvProblemShapeILNS1_8OperatorE2ELi3EEENS1_10collective14CollectiveConvINS1_47MainloopSm100TmaUmmaWarpSpecializedImplicitGemmILS5_2ELi16ELi3ELi1ELi2EN4cute5tupleIJNSA_1CILi1EEESD_SD_EEEEENSB_IJNSC_ILi128EEENSB_IJNSC_ILi64EEEEEENSB_IJNSC_ILi32EEEEEEEEENS_6half_tESM_NSA_8TiledMMAINSA_8MMA_AtomIJNSA_20SM100_MMA_F16BF16_SSISM_SM_fLi128ELi64ELNSA_4UMMA5MajorE1ELSR_1ELNSQ_7ScaleInE0ELSS_0EEEEEENSA_6LayoutISE_NSB_IJNSC_ILi0EEESW_SW_EEEEENSB_IJNSA_10UnderscoreESZ_SZ_EEEEENS7_6detail27Sm100ImplicitGemmTileTraitsINSA_13SM90_TMA_LOADENSA_14ComposedLayoutINSA_7SwizzleILi3ELi4ELi3EEENSA_18smem_ptr_flag_bitsILi16EEENSV_INSB_IJSH_NSC_ILi8EEEEEENSB_IJSD_SH_EEEEEEEvEENS13_INSA_20SM90_TMA_LOAD_IM2COLES1E_vEEEENS_8epilogue10collective18CollectiveEpilogueINS1J_23Sm100TmaWarpSpecializedILi3ELi2ELi32ELb1ELb0EEEJSL_NSB_IJNSV_ISG_SD_EENSV_ISJ_SD_EEEEESM_NSB_IJlNSB_IJSD_lllEEESW_EEESM_S1S_NS1J_6fusion15FusionCallbacksIS1N_NS1T_17LinearCombinationISM_fSM_fLNS_15FloatRoundStyleE2EEESL_S1Q_JEEENSA_5SM1004TMEM4LOAD26SM100_TMEM_LOAD_32dp32b32xES14_NS15_INS16_ILi2ELi4ELi3EEES19_NSV_INSB_IJS1A_SJ_EEENSB_IJSJ_SD_EEEEEEENSA_39AutoVectorizingCopyWithAssumedAlignmentILi128EEENSA_14SM90_TMA_STOREES27_S29_S29_EEEvvEEEEvNT_6ParamsE --------------------------
	.section	.text._ZN7cutlass13device_kernelINS_4conv6kernel13ConvUniversalINS1_16ConvProblemShapeILNS1_8OperatorE2ELi3EEENS1_10collective14CollectiveConvINS1_47MainloopSm100TmaUmmaWarpSpecializedImplicitGemmILS5_2ELi16ELi3ELi1ELi2EN4cute5tupleIJNSA_1CILi1EEESD_SD_EEEEENSB_IJNSC_ILi128EEENSB_IJNSC_ILi64EEEEEENSB_IJNSC_ILi32EEEEEEEEENS_6half_tESM_NSA_8TiledMMAINSA_8MMA_AtomIJNSA_20SM100_MMA_F16BF16_SSISM_SM_fLi128ELi64ELNSA_4UMMA5MajorE1ELSR_1ELNSQ_7ScaleInE0ELSS_0EEEEEENSA_6LayoutISE_NSB_IJNSC_ILi0EEESW_SW_EEEEENSB_IJNSA_10UnderscoreESZ_SZ_EEEEENS7_6detail27Sm100ImplicitGemmTileTraitsINSA_13SM90_TMA_LOADENSA_14ComposedLayoutINSA_7SwizzleILi3ELi4ELi3EEENSA_18smem_ptr_flag_bitsILi16EEENSV_INSB_IJSH_NSC_ILi8EEEEEENSB_IJSD_SH_EEEEEEEvEENS13_INSA_20SM90_TMA_LOAD_IM2COLES1E_vEEEENS_8epilogue10collective18CollectiveEpilogueINS1J_23Sm100TmaWarpSpecializedILi3ELi2ELi32ELb1ELb0EEEJSL_NSB_IJNSV_ISG_SD_EENSV_ISJ_SD_EEEEESM_NSB_IJlNSB_IJSD_lllEEESW_EEESM_S1S_NS1J_6fusion15FusionCallbacksIS1N_NS1T_17LinearCombinationISM_fSM_fLNS_15FloatRoundStyleE2EEESL_S1Q_JEEENSA_5SM1004TMEM4LOAD26SM100_TMEM_LOAD_32dp32b32xES14_NS15_INS16_ILi2ELi4ELi3EEES19_NSV_INSB_IJS1A_SJ_EEENSB_IJSJ_SD_EEEEEEENSA_39AutoVectorizingCopyWithAssumedAlignmentILi128EEENSA_14SM90_TMA_STOREES27_S29_S29_EEEvvEEEEvNT_6ParamsE,"ax",@progbits
	.align	128
.text._ZN7cutlass13device_kernelINS_4conv6kernel13ConvUniversalINS1_16ConvProblemShapeILNS1_8OperatorE2ELi3EEENS1_10collective14CollectiveConvINS1_47MainloopSm100TmaUmmaWarpSpecializedImplicitGemmILS5_2ELi16ELi3ELi1ELi2EN4cute5tupleIJNSA_1CILi1EEESD_SD_EEEEENSB_IJNSC_ILi128EEENSB_IJNSC_ILi64EEEEEENSB_IJNSC_ILi32EEEEEEEEENS_6half_tESM_NSA_8TiledMMAINSA_8MMA_AtomIJNSA_20SM100_MMA_F16BF16_SSISM_SM_fLi128ELi64ELNSA_4UMMA5MajorE1ELSR_1ELNSQ_7ScaleInE0ELSS_0EEEEEENSA_6LayoutISE_NSB_IJNSC_ILi0EEESW_SW_EEEEENSB_IJNSA_10UnderscoreESZ_SZ_EEEEENS7_6detail27Sm100ImplicitGemmTileTraitsINSA_13SM90_TMA_LOADENSA_14ComposedLayoutINSA_7SwizzleILi3ELi4ELi3EEENSA_18smem_ptr_flag_bitsILi16EEENSV_INSB_IJSH_NSC_ILi8EEEEEENSB_IJSD_SH_EEEEEEEvEENS13_INSA_20SM90_TMA_LOAD_IM2COLES1E_vEEEENS_8epilogue10collective18CollectiveEpilogueINS1J_23Sm100TmaWarpSpecializedILi3ELi2ELi32ELb1ELb0EEEJSL_NSB_IJNSV_ISG_SD_EENSV_ISJ_SD_EEEEESM_NSB_IJlNSB_IJSD_lllEEESW_EEESM_S1S_NS1J_6fusion15FusionCallbacksIS1N_NS1T_17LinearCombinationISM_fSM_fLNS_15FloatRoundStyleE2EEESL_S1Q_JEEENSA_5SM1004TMEM4LOAD26SM100_TMEM_LOAD_32dp32b32xES14_NS15_INS16_ILi2ELi4ELi3EEES19_NSV_INSB_IJS1A_SJ_EEENSB_IJSJ_SD_EEEEEEENSA_39AutoVectorizingCopyWithAssumedAlignmentILi128EEENSA_14SM90_TMA_STOREES27_S29_S29_EEEvvEEEEvNT_6ParamsE:
        .type           _ZN7cutlass13device_kernelINS_4conv6kernel13ConvUniversalINS1_16ConvProblemShapeILNS1_8OperatorE2ELi3EEENS1_10collective14CollectiveConvINS1_47MainloopSm100TmaUmmaWarpSpecializedImplicitGemmILS5_2ELi16ELi3ELi1ELi2EN4cute5tupleIJNSA_1CILi1EEESD_SD_EEEEENSB_IJNSC_ILi128EEENSB_IJNSC_ILi64EEEEEENSB_IJNSC_ILi32EEEEEEEEENS_6half_tESM_NSA_8TiledMMAINSA_8MMA_AtomIJNSA_20SM100_MMA_F16BF16_SSISM_SM_fLi128ELi64ELNSA_4UMMA5MajorE1ELSR_1ELNSQ_7ScaleInE0ELSS_0EEEEEENSA_6LayoutISE_NSB_IJNSC_ILi0EEESW_SW_EEEEENSB_IJNSA_10UnderscoreESZ_SZ_EEEEENS7_6detail27Sm100ImplicitGemmTileTraitsINSA_13SM90_TMA_LOADENSA_14ComposedLayoutINSA_7SwizzleILi3ELi4ELi3EEENSA_18smem_ptr_flag_bitsILi16EEENSV_INSB_IJSH_NSC_ILi8EEEEEENSB_IJSD_SH_EEEEEEEvEENS13_INSA_20SM90_TMA_LOAD_IM2COLES1E_vEEEENS_8epilogue10collective18CollectiveEpilogueINS1J_23Sm100TmaWarpSpecializedILi3ELi2ELi32ELb1ELb0EEEJSL_NSB_IJNSV_ISG_SD_EENSV_ISJ_SD_EEEEESM_NSB_IJlNSB_IJSD_lllEEESW_EEESM_S1S_NS1J_6fusion15FusionCallbacksIS1N_NS1T_17LinearCombinationISM_fSM_fLNS_15FloatRoundStyleE2EEESL_S1Q_JEEENSA_5SM1004TMEM4LOAD26SM100_TMEM_LOAD_32dp32b32xES14_NS15_INS16_ILi2ELi4ELi3EEES19_NSV_INSB_IJS1A_SJ_EEENSB_IJSJ_SD_EEEEEEENSA_39AutoVectorizingCopyWithAssumedAlignmentILi128EEENSA_14SM90_TMA_STOREES27_S29_S29_EEEvvEEEEvNT_6ParamsE,@function
        .size           _ZN7cutlass13device_kernelINS_4conv6kernel13ConvUniversalINS1_16ConvProblemShapeILNS1_8OperatorE2ELi3EEENS1_10collective14CollectiveConvINS1_47MainloopSm100TmaUmmaWarpSpecializedImplicitGemmILS5_2ELi16ELi3ELi1ELi2EN4cute5tupleIJNSA_1CILi1EEESD_SD_EEEEENSB_IJNSC_ILi128EEENSB_IJNSC_ILi64EEEEEENSB_IJNSC_ILi32EEEEEEEEENS_6half_tESM_NSA_8TiledMMAINSA_8MMA_AtomIJNSA_20SM100_MMA_F16BF16_SSISM_SM_fLi128ELi64ELNSA_4UMMA5MajorE1ELSR_1ELNSQ_7ScaleInE0ELSS_0EEEEEENSA_6LayoutISE_NSB_IJNSC_ILi0EEESW_SW_EEEEENSB_IJNSA_10UnderscoreESZ_SZ_EEEEENS7_6detail27Sm100ImplicitGemmTileTraitsINSA_13SM90_TMA_LOADENSA_14ComposedLayoutINSA_7SwizzleILi3ELi4ELi3EEENSA_18smem_ptr_flag_bitsILi16EEENSV_INSB_IJSH_NSC_ILi8EEEEEENSB_IJSD_SH_EEEEEEEvEENS13_INSA_20SM90_TMA_LOAD_IM2COLES1E_vEEEENS_8epilogue10collective18CollectiveEpilogueINS1J_23Sm100TmaWarpSpecializedILi3ELi2ELi32ELb1ELb0EEEJSL_NSB_IJNSV_ISG_SD_EENSV_ISJ_SD_EEEEESM_NSB_IJlNSB_IJSD_lllEEESW_EEESM_S1S_NS1J_6fusion15FusionCallbacksIS1N_NS1T_17LinearCombinationISM_fSM_fLNS_15FloatRoundStyleE2EEESL_S1Q_JEEENSA_5SM1004TMEM4LOAD26SM100_TMEM_LOAD_32dp32b32xES14_NS15_INS16_ILi2ELi4ELi3EEES19_NSV_INSB_IJS1A_SJ_EEENSB_IJSJ_SD_EEEEEEENSA_39AutoVectorizingCopyWithAssumedAlignmentILi128EEENSA_14SM90_TMA_STOREES27_S29_S29_EEEvvEEEEvNT_6ParamsE,(.L_x_180 - _ZN7cutlass13device_kernelINS_4conv6kernel13ConvUniversalINS1_16ConvProblemShapeILNS1_8OperatorE2ELi3EEENS1_10collective14CollectiveConvINS1_47MainloopSm100TmaUmmaWarpSpecializedImplicitGemmILS5_2ELi16ELi3ELi1ELi2EN4cute5tupleIJNSA_1CILi1EEESD_SD_EEEEENSB_IJNSC_ILi128EEENSB_IJNSC_ILi64EEEEEENSB_IJNSC_ILi32EEEEEEEEENS_6half_tESM_NSA_8TiledMMAINSA_8MMA_AtomIJNSA_20SM100_MMA_F16BF16_SSISM_SM_fLi128ELi64ELNSA_4UMMA5MajorE1ELSR_1ELNSQ_7ScaleInE0ELSS_0EEEEEENSA_6LayoutISE_NSB_IJNSC_ILi0EEESW_SW_EEEEENSB_IJNSA_10UnderscoreESZ_SZ_EEEEENS7_6detail27Sm100ImplicitGemmTileTraitsINSA_13SM90_TMA_LOADENSA_14ComposedLayoutINSA_7SwizzleILi3ELi4ELi3EEENSA_18smem_ptr_flag_bitsILi16EEENSV_INSB_IJSH_NSC_ILi8EEEEEENSB_IJSD_SH_EEEEEEEvEENS13_INSA_20SM90_TMA_LOAD_IM2COLES1E_vEEEENS_8epilogue10collective18CollectiveEpilogueINS1J_23Sm100TmaWarpSpecializedILi3ELi2ELi32ELb1ELb0EEEJSL_NSB_IJNSV_ISG_SD_EENSV_ISJ_SD_EEEEESM_NSB_IJlNSB_IJSD_lllEEESW_EEESM_S1S_NS1J_6fusion15FusionCallbacksIS1N_NS1T_17LinearCombinationISM_fSM_fLNS_15FloatRoundStyleE2EEESL_S1Q_JEEENSA_5SM1004TMEM4LOAD26SM100_TMEM_LOAD_32dp32b32xES14_NS15_INS16_ILi2ELi4ELi3EEES19_NSV_INSB_IJS1A_SJ_EEENSB_IJSJ_SD_EEEEEEENSA_39AutoVectorizingCopyWithAssumedAlignmentILi128EEENSA_14SM90_TMA_STOREES27_S29_S29_EEEvvEEEEvNT_6ParamsE)
        .other          _ZN7cutlass13device_kernelINS_4conv6kernel13ConvUniversalINS1_16ConvProblemShapeILNS1_8OperatorE2ELi3EEENS1_10collective14CollectiveConvINS1_47MainloopSm100TmaUmmaWarpSpecializedImplicitGemmILS5_2ELi16ELi3ELi1ELi2EN4cute5tupleIJNSA_1CILi1EEESD_SD_EEEEENSB_IJNSC_ILi128EEENSB_IJNSC_ILi64EEEEEENSB_IJNSC_ILi32EEEEEEEEENS_6half_tESM_NSA_8TiledMMAINSA_8MMA_AtomIJNSA_20SM100_MMA_F16BF16_SSISM_SM_fLi128ELi64ELNSA_4UMMA5MajorE1ELSR_1ELNSQ_7ScaleInE0ELSS_0EEEEEENSA_6LayoutISE_NSB_IJNSC_ILi0EEESW_SW_EEEEENSB_IJNSA_10UnderscoreESZ_SZ_EEEEENS7_6detail27Sm100ImplicitGemmTileTraitsINSA_13SM90_TMA_LOADENSA_14ComposedLayoutINSA_7SwizzleILi3ELi4ELi3EEENSA_18smem_ptr_flag_bitsILi16EEENSV_INSB_IJSH_NSC_ILi8EEEEEENSB_IJSD_SH_EEEEEEEvEENS13_INSA_20SM90_TMA_LOAD_IM2COLES1E_vEEEENS_8epilogue10collective18CollectiveEpilogueINS1J_23Sm100TmaWarpSpecializedILi3ELi2ELi32ELb1ELb0EEEJSL_NSB_IJNSV_ISG_SD_EENSV_ISJ_SD_EEEEESM_NSB_IJlNSB_IJSD_lllEEESW_EEESM_S1S_NS1J_6fusion15FusionCallbacksIS1N_NS1T_17LinearCombinationISM_fSM_fLNS_15FloatRoundStyleE2EEESL_S1Q_JEEENSA_5SM1004TMEM4LOAD26SM100_TMEM_LOAD_32dp32b32xES14_NS15_INS16_ILi2ELi4ELi3EEES19_NSV_INSB_IJS1A_SJ_EEENSB_IJSJ_SD_EEEEEEENSA_39AutoVectorizingCopyWithAssumedAlignmentILi128EEENSA_14SM90_TMA_STOREES27_S29_S29_EEEvvEEEEvNT_6ParamsE,@"STO_CUDA_ENTRY STV_DEFAULT"
_ZN7cutlass13device_kernelINS_4conv6kernel13ConvUniversalINS1_16ConvProblemShapeILNS1_8OperatorE2ELi3EEENS1_10collective14CollectiveConvINS1_47MainloopSm100TmaUmmaWarpSpecializedImplicitGemmILS5_2ELi16ELi3ELi1ELi2EN4cute5tupleIJNSA_1CILi1EEESD_SD_EEEEENSB_IJNSC_ILi128EEENSB_IJNSC_ILi64EEEEEENSB_IJNSC_ILi32EEEEEEEEENS_6half_tESM_NSA_8TiledMMAINSA_8MMA_AtomIJNSA_20SM100_MMA_F16BF16_SSISM_SM_fLi128ELi64ELNSA_4UMMA5MajorE1ELSR_1ELNSQ_7ScaleInE0ELSS_0EEEEEENSA_6LayoutISE_NSB_IJNSC_ILi0EEESW_SW_EEEEENSB_IJNSA_10UnderscoreESZ_SZ_EEEEENS7_6detail27Sm100ImplicitGemmTileTraitsINSA_13SM90_TMA_LOADENSA_14ComposedLayoutINSA_7SwizzleILi3ELi4ELi3EEENSA_18smem_ptr_flag_bitsILi16EEENSV_INSB_IJSH_NSC_ILi8EEEEEENSB_IJSD_SH_EEEEEEEvEENS13_INSA_20SM90_TMA_LOAD_IM2COLES1E_vEEEENS_8epilogue10collective18CollectiveEpilogueINS1J_23Sm100TmaWarpSpecializedILi3ELi2ELi32ELb1ELb0EEEJSL_NSB_IJNSV_ISG_SD_EENSV_ISJ_SD_EEEEESM_NSB_IJlNSB_IJSD_lllEEESW_EEESM_S1S_NS1J_6fusion15FusionCallbacksIS1N_NS1T_17LinearCombinationISM_fSM_fLNS_15FloatRoundStyleE2EEESL_S1Q_JEEENSA_5SM1004TMEM4LOAD26SM100_TMEM_LOAD_32dp32b32xES14_NS15_INS16_ILi2ELi4ELi3EEES19_NSV_INSB_IJS1A_SJ_EEENSB_IJSJ_SD_EEEEEEENSA_39AutoVectorizingCopyWithAssumedAlignmentILi128EEENSA_14SM90_TMA_STOREES27_S29_S29_EEEvvEEEEvNT_6ParamsE:
[----:B------:R-:W1:Y:S01]  /*0000*/  LDC R1, c[0x0][0x37c] ;  /* 0x0000df00ff017b82 */ /* 0x000e620000000800 */
[----:B------:R-:W2:Y:S07]  /*0010*/  S2R R99, SR_TID.X ;  /* 0x0000000000637919 */ /* 0x000eae0000002100 */
[----:B------:R-:W3:Y:S01]  /*0020*/  LDC.64 R2, c[0x0][0x990] ;  /* 0x00026400ff027b82 */ /* 0x000ee20000000a00 */
[----:B------:R-:W-:Y:S01]  /*0030*/  ELECT P2, URZ, PT ;  /* 0x0000000000ff782f */ /* 0x000fe20003840000 */
[----:B-1----:R-:W-:Y:S01]  /*0040*/  VIADD R1, R1, 0xfffffff8 ;  /* 0xfffffff801017836 */ /* 0x002fe20000000000 */
[----:B------:R-:W-:-:S02]  /*0050*/  PRMT R94, RZ, 0x7610, R94 ;  /* 0x00007610ff5e7816 */ /* 0x000fc4000000005e */
[----:B---3--:R-:W-:-:S04]  /*0060*/  ISETP.NE.U32.AND P0, PT, R2, RZ, PT ;  /* 0x000000ff0200720c */ /* 0x008fc80003f05070 */
[----:B------:R-:W-:Y:S02]  /*0070*/  ISETP.NE.AND.EX P0, PT, R3, RZ, PT, P0 ;  /* 0x000000ff0300720c */ /* 0x000fe40003f05300 */
[----:B--2---:R-:W-:-:S05]  /*0080*/  SHF.R.U32.HI R95, RZ, 0x5, R99 ;  /* 0x00000005ff5f7819 */ /* 0x004fca0000011663 */
[----:B------:R-:W1:Y:S02]  /*0090*/  SHFL.IDX PT, R0, R95, RZ, 0x1f ;  /* 0x00001fff5f007589 */ /* 0x000e6400000e0000 */
[----:B-1----:R-:W-:-:S04]  /*00a0*/  R2UR UR15, R0 ;  /* 0x00000000000f72ca */ /* 0x002fc800000e0000 */
[----:B------:R-:W-:Y:S05]  /*00b0*/  @P0 BRA `(.L_x_0) ;  /* 0x0000000000300947 */ /* 0x000fea0003800000 */
[----:B------:R-:W1:Y:S02]  /*00c0*/  LDCU.64 UR4, c[0x0][0x988] ;  /* 0x00013100ff0477ac */ /* 0x000e640008000a00 */
[----:B-1----:R-:W-:-:S04]  /*00d0*/  UISETP.NE.U32.AND UP0, UPT, UR4, URZ, UPT ;  /* 0x000000ff0400728c */ /* 0x002fc8000bf05070 */
[----:B------:R-:W-:-:S09]  /*00e0*/  UISETP.NE.AND.EX UP0, UPT, UR5, URZ, UPT, UP0 ;  /* 0x000000ff0500728c */ /* 0x000fd2000bf05300 */
[----:B------:R-:W-:Y:S05]  /*00f0*/  BRA.U !UP0, `(.L_x_1) ;  /* 0x0000000108147547 */ /* 0x000fea000b800000 */
[----:B------:R-:W1:Y:S01]  /*0100*/  LDC.64 R4, c[0x0][0x988] ;  /* 0x00026200ff047b82 */ /* 0x000e620000000a00 */
[----:B------:R-:W1:Y:S02]  /*0110*/  LDCU.64 UR4, c[0x0][0x358] ;  /* 0x00006b00ff0477ac */ /* 0x000e640008000a00 */
[----:B-1----:R1:W5:Y:S01]  /*0120*/  LDG.E R41, desc[UR4][R4.64] ;  /* 0x0000000404297981 */ /* 0x002362000c1e1900 */
[----:B------:R-:W-:Y:S01]  /*0130*/  HFMA2 R94, -RZ, RZ, 0, 5.9604644775390625e-08 ;  /* 0x00000001ff5e7431 */ /* 0x000fe200000001ff */
[----:B------:R-:W-:Y:S05]  /*0140*/  BRA `(.L_x_0) ;  /* 0x00000000000c7947 */ /* 0x000fea0003800000 */
.L_x_1:
[----:B------:R-:W1:Y:S01]  /*0150*/  LDCU UR4, c[0x0][0x980] ;  /* 0x00013000ff0477ac */ /* 0x000e620008000800 */
[----:B------:R-:W-:Y:S01]  /*0160*/  HFMA2 R94, -RZ, RZ, 0, 5.9604644775390625e-08 ;  /* 0x00000001ff5e7431 */ /* 0x000fe200000001ff */
[----:B-1----:R-:W-:-:S07]  /*0170*/  MOV R41, UR4 ;  /* 0x0000000400297c02 */ /* 0x002fce0008000f00 */
.L_x_0:
[----:B------:R-:W2:Y:S02]  /*0180*/  LDCU.64 UR4, c[0x0][0x9b0] ;  /* 0x00013600ff0477ac */ /* 0x000ea40008000a00 */
[----:B--2---:R-:W-:-:S04]  /*0190*/  UISETP.NE.U32.AND UP0, UPT, UR4, URZ, UPT ;  /* 0x000000ff0400728c */ /* 0x004fc8000bf05070 */
[----:B------:R-:W-:-:S09]  /*01a0*/  UISETP.NE.AND.EX UP0, UPT, UR5, URZ, UPT, UP0 ;  /* 0x000000ff0500728c */ /* 0x000fd2000bf05300 */
[----:B------:R-:W-:Y:S05]  /*01b0*/  BRA.U UP0, `(.L_x_2) ;  /* 0x0000000100287547 */ /* 0x000fea000b800000 */
[----:B------:R-:W2:Y:S02]  /*01c0*/  LDCU.64 UR4, c[0x0][0x9a8] ;  /* 0x00013500ff0477ac */ /* 0x000ea40008000a00 */
[----:B--2---:R-:W-:-:S04]  /*01d0*/  UISETP.NE.U32.AND UP0, UPT, UR4, URZ, UPT ;  /* 0x000000ff0400728c */ /* 0x004fc8000bf05070 */
[----:B------:R-:W-:-:S09]  /*01e0*/  UISETP.NE.AND.EX UP0, UPT, UR5, URZ, UPT, UP0 ;  /* 0x000000ff0500728c */ /* 0x000fd2000bf05300 */
[----:B------:R-:W-:Y:S05]  /*01f0*/  BRA.U !UP0, `(.L_x_3) ;  /* 0x0000000108107547 */ /* 0x000fea000b800000 */
[----:B------:R-:W2:Y:S01]  /*0200*/  LDC.64 R38, c[0x0][0x9a8] ;  /* 0x00026a00ff267b82 */ /* 0x000ea20000000a00 */
[----:B------:R-:W2:Y:S02]  /*0210*/  LDCU.64 UR4, c[0x0][0x358] ;  /* 0x00006b00ff0477ac */ /* 0x000ea40008000a00 */
[----:B--2---:R2:W5:Y:S01]  /*0220*/  LDG.E R38, desc[UR4][R38.64] ;  /* 0x0000000426267981 */ /* 0x004562000c1e1900 */
[----:B------:R-:W-:Y:S05]  /*0230*/  BRA `(.L_x_2) ;  /* 0x0000000000087947 */ /* 0x000fea0003800000 */
.L_x_3:
[----:B------:R-:W2:Y:S02]  /*0240*/  LDCU UR4, c[0x0][0x9a0] ;  /* 0x00013400ff0477ac */ /* 0x000ea40008000800 */
[----:B--2---:R-:W-:Y:S02]  /*0250*/  MOV R38, UR4 ;  /* 0x0000000400267c02 */ /* 0x004fe40008000f00 */
.L_x_2:
[----:B-1----:R-:W1:Y:S01]  /*0260*/  LDC.64 R4, c[0x0][0x988] ;  /* 0x00026200ff047b82 */ /* 0x002e620000000a00 */
[----:B------:R-:W-:Y:S01]  /*0270*/  IMAD.U32 R0, RZ, RZ, UR15 ;  /* 0x0000000fff007e24 */ /* 0x000fe2000f8e00ff */
[----:B------:R-:W-:Y:S01]  /*0280*/  ISETP.EQ.U32.AND P4, PT, R2, RZ, PT ;  /* 0x000000ff0200720c */ /* 0x000fe20003f82070 */
[----:B------:R-:W-:Y:S03]  /*0290*/  BSSY.RECONVERGENT B0, `(.L_x_4) ;  /* 0x0000012000007945 */ /* 0x000fe60003800200 */
[----:B------:R-:W-:Y:S02]  /*02a0*/  ISETP.NE.OR P1, PT, R0, 0x1, !P2 ;  /* 0x000000010000780c */ /* 0x000fe40005725670 */
[----:B-1----:R-:W-:-:S04]  /*02b0*/  ISETP.NE.U32.AND P0, PT, R4, RZ, PT ;  /* 0x000000ff0400720c */ /* 0x002fc80003f05070 */
[----:B------:R-:W-:-:S13]  /*02c0*/  ISETP.NE.AND.EX P0, PT, R5, RZ, PT, P0 ;  /* 0x000000ff0500720c */ /* 0x000fda0003f05300 */
[----:B------:R-:W-:Y:S01]  /*02d0*/  VOTEU.ANY UP3, P0 ;  /* 0x0000000000ff7886 */ /* 0x000fe20000060100 */
[----:B------:R-:W-:Y:S02]  /*02e0*/  PLOP3.LUT P3, PT, PT, PT, UP3, 0x80, 0x8 ;  /* 0x000000000008781c */ /* 0x000fe40003f6f038 */
[----:B------:R-:W-:Y:S02]  /*02f0*/  ISETP.NE.OR P0, PT, R0, 0x3, !P2 ;  /* 0x000000030000780c */ /* 0x000fe40005705670 */
[----:B------:R-:W-:-:S04]  /*0300*/  ISETP.EQ.OR.EX P5, PT, R3, RZ, !P3, P4 ;  /* 0x000000ff0300720c */ /* 0x000fc80005fa2740 */
[----:B------:R-:W-:Y:S01]  /*0310*/  P2R R98, PR, RZ, 0x20 ;  /* 0x00000020ff627803 */ /* 0x000fe20000000000 */
[----:B------:R-:W-:Y:S05]  /*0320*/  @P1 BRA `(.L_x_5) ;  /* 0x0000000000201947 */ /* 0x000fea0003800000 */
[----:B------:R-:W1:Y:S02]  /*0330*/  LDCU.64 UR4, c[0x0][0x348] ;  /* 0x00006900ff0477ac */ /* 0x000e640008000a00 */
[----:B-1----:R-:W-:Y:S02]  /*0340*/  UIADD3 UR6, UP1, UPT, UR4, 0x80, URZ ;  /* 0x0000008004067890 */ /* 0x002fe4000ff3e0ff */
[----:B------:R-:W-:Y:S02]  /*0350*/  UIADD3 UR4, UP0, UPT, UR4, 0x180, URZ ;  /* 0x0000018004047890 */ /* 0x000fe4000ff1e0ff */
[----:B------:R-:W-:Y:S02]  /*0360*/  UIADD3.X UR7, UPT, UPT, URZ, UR5, URZ, UP1, !UPT ;  /* 0x00000005ff077290 */ /* 0x000fe40008ffe4ff */
[----:B------:R-:W-:-:S07]  /*0370*/  UIADD3.X UR5, UPT, UPT, URZ, UR5, URZ, UP0, !UPT ;  /* 0x00000005ff057290 */ /* 0x000fce00087fe4ff */
[----:B------:R1:W-:Y:S02]  /*0380*/  UTMACCTL.PF [UR6] ;  /* 0x00000000060079b9 */ /* 0x0003e40008040000 */
[----:B------:R1:W-:Y:S02]  /*0390*/  UTMACCTL.PF [UR4] ;  /* 0x00000000040079b9 */ /* 0x0003e40008040000 */
[----:B-1----:R-:W-:Y:S01]  /*03a0*/  NOP ;  /* 0x0000000000007918 */ /* 0x002fe20000000000 */
.L_x_5:
[----:B------:R-:W-:Y:S05]  /*03b0*/  BSYNC.RECONVERGENT B0 ;  /* 0x0000000000007941 */ /* 0x000fea0003800200 */
.L_x_4:
[----:B------:R-:W-:Y:S04]  /*03c0*/  BSSY.RECONVERGENT B0, `(.L_x_6) ;  /* 0x000000a000007945 */ /* 0x000fe80003800200 */
        /* <DEDUP_REMOVED lines=9> */
.L_x_7:
[----:B------:R-:W-:Y:S05]  /*0460*/  BSYNC.RECONVERGENT B0 ;  /* 0x0000000000007941 */ /* 0x000fea0003800200 */
.L_x_6:
[----:B------:R-:W-:Y:S01]  /*0470*/  UPLOP3.LUT UP2, UPT, UPT, UPT, UPT, 0x80, 0x8 ;  /* 0x000000000008789c */ /* 0x000fe20003f4f070 */
[----:B------:R-:W-:Y:S10]  /*0480*/  @!P5 BRA `(.L_x_8) ;  /* 0x000000000024d947 */ /* 0x000ff40003800000 */
[----:B------:R-:W-:Y:S01]  /*0490*/  ISETP.NE.U32.AND P1, PT, R2, RZ, PT ;  /* 0x000000ff0200720c */ /* 0x000fe20003f25070 */
[----:B------:R-:W-:Y:S01]  /*04a0*/  USEL UR4, URZ, 0xffffffff, UP3 ;  /* 0xffffffffff047887 */ /* 0x000fe20009800000 */
[----:B-----5:R-:W-:Y:S02]  /*04b0*/  FSETP.NEU.AND P0, PT, R41, RZ, PT ;  /* 0x000000ff2900720b */ /* 0x020fe40003f0d000 */
[----:B------:R-:W-:-:S11]  /*04c0*/  ISETP.NE.AND.EX P1, PT, R3, RZ, PT, P1 ;  /* 0x000000ff0300720c */ /* 0x000fd60003f25310 */
[----:B------:R-:W-:Y:S02]  /*04d0*/  VOTEU.ANY UP0, P0 ;  /* 0x0000000000ff7886 */ /* 0x000fe40000000100 */
[----:B------:R-:W-:-:S05]  /*04e0*/  VOTEU.ANY UP1, P1 ;  /* 0x0000000000ff7886 */ /* 0x000fca0000820100 */
[----:B------:R-:W-:-:S04]  /*04f0*/  @!UP1 USEL UR4, URZ, 0xffffffff, UP0 ;  /* 0xffffffffff049887 */ /* 0x000fc80008000000 */
[----:B------:R-:W-:-:S04]  /*0500*/  ULOP3.LUT UR4, UR4, 0x1, URZ, 0xc0, !UPT ;  /* 0x0000000104047892 */ /* 0x000fc8000f8ec0ff */
[----:B------:R-:W-:-:S11]  /*0510*/  UISETP.NE.U32.AND UP2, UPT, UR4, 0x1, UPT ;  /* 0x000000010400788c */ /* 0x000fd6000bf45070 */
.L_x_8:
[----:B------:R-:W1:Y:S01]  /*0520*/  SHFL.IDX PT, R2, R95, RZ, 0x1f ;  /* 0x00001fff5f027589 */ /* 0x000e6200000e0000 */
[----:B------:R-:W-:-:S04]  /*0530*/  UISETP.NE.AND UP0, UPT, UR15, 0x2, UPT ;  /* 0x000000020f00788c */ /* 0x000fc8000bf05270 */
[----:B------:R-:W-:Y:S01]  /*0540*/  USEL UR46, URZ, 0x1, UP0 ;  /* 0x00000001ff2e7887 */ /* 0x000fe20008000000 */
[----:B-1----:R-:W-:-:S13]  /*0550*/  ISETP.NE.AND P0, PT, R2, RZ, PT ;  /* 0x000000ff0200720c */ /* 0x002fda0003f05270 */
[----:B------:R-:W-:Y:S05]  /*0560*/  @P0 BRA `(.L_x_9) ;  /* 0x0000000000b40947 */ /* 0x000fea0003800000 */
[----:B------:R-:W-:Y:S01]  /*0570*/  ELECT P0, URZ, PT ;  /* 0x0000000000ff782f */ /* 0x000fe20003800000 */
[----:B------:R-:W-:-:S12]  /*0580*/  BSSY.RECONVERGENT B0, `(.L_x_9) ;  /* 0x000002b000007945 */ /* 0x000fd80003800200 */
[----:B------:R-:W-:Y:S05]  /*0590*/  @!P0 BRA `(.L_x_10) ;  /* 0x0000000000a48947 */ /* 0x000fea0003800000 */
[----:B------:R-:W1:Y:S01]  /*05a0*/  S2UR UR4, SR_CgaCtaId ;  /* 0x00000000000479c3 */ /* 0x000e620000008800 */
[----:B------:R-:W-:Y:S01]  /*05b0*/  UMOV UR5, 0x400 ;  /* 0x0000040000057882 */ /* 0x000fe20000000000 */
[----:B------:R-:W-:Y:S02]  /*05c0*/  UMOV UR6, 0x1 ;  /* 0x0000000100067882 */ /* 0x000fe40000000000 */
[----:B------:R-:W-:-:S04]  /*05d0*/  UIADD3 UR6, UPT, UPT, -UR6, 0x100000, URZ ;  /* 0x0010000006067890 */ /* 0x000fc8000fffe1ff */
[----:B------:R-:W-:Y:S02]  /*05e0*/  USHF.L.U32 UR7, UR6, 0xb, URZ ;  /* 0x0000000b06077899 */ /* 0x000fe400080006ff */
[----:B------:R-:W-:Y:S02]  /*05f0*/  USHF.L.U32 UR6, UR6, 0x1, URZ ;  /* 0x0000000106067899 */ /* 0x000fe400080006ff */
[----:B-1----:R-:W-:Y:S01]  /*0600*/  ULEA UR4, UR4, UR5, 0x18 ;  /* 0x0000000504047291 */ /* 0x002fe2000f8ec0ff */
[----:B------:R-:W1:Y:S11]  /*0610*/  FENCE.VIEW.ASYNC.S ;  /* 0x00000000000073c6 */ /* 0x000e760000000000 */
[----:B-1----:R1:W3:Y:S01]  /*0620*/  SYNCS.EXCH.64 URZ, [UR4], UR6 ;  /* 0x0000000604ff75b2 */ /* 0x0022e20008000100 */
[----:B------:R1:W4:Y:S01]  /*0630*/  SYNCS.EXCH.64 URZ, [UR4+0x80], UR6 ;  /* 0x0000800604ff75b2 */ /* 0x0003220008000100 */
[----:B------:R1:W1:Y:S01]  /*0640*/  SYNCS.EXCH.64 URZ, [UR4+0x8], UR6 ;  /* 0x0000080604ff75b2 */ /* 0x0002620008000100 */
        /* <DEDUP_REMOVED lines=29> */
[----:B---34-:R-:W-:Y:S01]  /*0820*/  NOP ;  /* 0x0000000000007918 */ /* 0x018fe20000000000 */
.L_x_10:
[----:B-1----:R-:W-:Y:S05]  /*0830*/  BSYNC.RECONVERGENT B0 ;  /* 0x0000000000007941 */ /* 0x002fea0003800200 */
.L_x_9:
[----:B------:R-:W1:Y:S01]  /*0840*/  SHFL.IDX PT, R2, R95, RZ, 0x1f ;  /* 0x00001fff5f027589 */ /* 0x000e6200000e0000 */
[----:B------:R-:W-:Y:S01]  /*0850*/  NOP ;  /* 0x0000000000007918 */ /* 0x000fe20000000000 */
[----:B-1----:R-:W-:-:S13]  /*0860*/  ISETP.NE.AND P0, PT, R2, 0x1, PT ;  /* 0x000000010200780c */ /* 0x002fda0003f05270 */
[----:B------:R-:W-:Y:S05]  /*0870*/  @P0 BRA `(.L_x_11) ;  /* 0x0000000000500947 */ /* 0x000fea0003800000 */
[----:B------:R-:W1:Y:S01]  /*0880*/  S2UR UR4, SR_CgaCtaId ;  /* 0x00000000000479c3 */ /* 0x000e620000008800 */
[----:B------:R-:W-:Y:S01]  /*0890*/  UMOV UR5, 0x400 ;  /* 0x0000040000057882 */ /* 0x000fe20000000000 */
[----:B------:R-:W-:Y:S01]  /*08a0*/  UMOV UR8, 0x20 ;  /* 0x0000002000087882 */ /* 0x000fe20000000000 */
[----:B------:R-:W-:Y:S01]  /*08b0*/  UMOV UR6, 0x80 ;  /* 0x0000008000067882 */ /* 0x000fe20000000000 */
[----:B------:R-:W-:-:S04]  /*08c0*/  UIADD3 UR8, UPT, UPT, -UR8, 0x100000, URZ ;  /* 0x0010000008087890 */ /* 0x000fc8000fffe1ff */
[----:B------:R-:W-:Y:S02]  /*08d0*/  USHF.L.U32 UR9, UR8, 0xb, URZ ;  /* 0x0000000b08097899 */ /* 0x000fe400080006ff */
[----:B------:R-:W-:Y:S02]  /*08e0*/  USHF.L.U32 UR8, UR8, 0x1, URZ ;  /* 0x0000000108087899 */ /* 0x000fe400080006ff */
[----:B------:R-:W-:-:S04]  /*08f0*/  UIADD3 UR6, UPT, UPT, -UR6, 0x100000, URZ ;  /* 0x0010000006067890 */ /* 0x000fc8000fffe1ff */
[----:B------:R-:W-:Y:S02]  /*0900*/  USHF.L.U32 UR7, UR6, 0xb, URZ ;  /* 0x0000000b06077899 */ /* 0x000fe400080006ff */
[----:B------:R-:W-:Y:S01]  /*0910*/  USHF.L.U32 UR6, UR6, 0x1, URZ ;  /* 0x0000000106067899 */ /* 0x000fe200080006ff */
[----:B------:R-:W-:Y:S01]  /*0920*/  ELECT P0, URZ, PT ;  /* 0x0000000000ff782f */ /* 0x000fe20003800000 */
[----:B-1----:R-:W-:Y:S01]  /*0930*/  ULEA UR4, UR4, UR5, 0x18 ;  /* 0x0000000504047291 */ /* 0x002fe2000f8ec0ff */
[----:B------:R-:W1:Y:S11]  /*0940*/  FENCE.VIEW.ASYNC.S ;  /* 0x00000000000073c6 */ /* 0x000e760000000000 */
[----:B-1----:R1:W3:Y:S01]  /*0950*/  SYNCS.EXCH.64 URZ, [UR4+0x100], UR8 ;  /* 0x0001000804ff75b2 */ /* 0x0022e20008000100 */
[----:B------:R1:W4:Y:S01]  /*0960*/  SYNCS.EXCH.64 URZ, [UR4+0x118], UR6 ;  /* 0x0001180604ff75b2 */ /* 0x0003220008000100 */
[----:B------:R1:W1:Y:S01]  /*0970*/  SYNCS.EXCH.64 URZ, [UR4+0x108], UR8 ;  /* 0x0001080804ff75b2 */ /* 0x0002620008000100 */
[----:B------:R1:W1:Y:S01]  /*0980*/  SYNCS.EXCH.64 URZ, [UR4+0x120], UR6 ;  /* 0x0001200604ff75b2 */ /* 0x0002620008000100 */
[----:B------:R1:W1:Y:S01]  /*0990*/  SYNCS.EXCH.64 URZ, [UR4+0x110], UR8 ;  /* 0x0001100804ff75b2 */ /* 0x0002620008000100 */
[----:B------:R1:W1:Y:S01]  /*09a0*/  SYNCS.EXCH.64 URZ, [UR4+0x128], UR6 ;  /* 0x0001280604ff75b2 */ /* 0x0002620008000100 */
[----:B------:R-:W-:Y:S01]  /*09b0*/  NOP ;  /* 0x0000000000007918 */ /* 0x000fe20000000000 */
.L_x_11:
[----:B------:R-:W2:Y:S01]  /*09c0*/  SHFL.IDX PT, R2, R95, RZ, 0x1f ;  /* 0x00001fff5f027589 */ /* 0x000ea200000e0000 */
[----:B------:R-:W-:Y:S01]  /*09d0*/  NOP ;  /* 0x0000000000007918 */ /* 0x000fe20000000000 */
[----:B--2---:R-:W-:-:S13]  /*09e0*/  ISETP.NE.AND P0, PT, R2, 0x3, PT ;  /* 0x000000030200780c */ /* 0x004fda0003f05270 */
[----:B------:R-:W-:Y:S05]  /*09f0*/  @P0 BRA `(.L_x_12) ;  /* 0x0000000000300947 */ /* 0x000fea0003800000 */
[----:B-1----:R-:W1:Y:S01]  /*0a00*/  S2UR UR4, SR_CgaCtaId ;  /* 0x00000000000479c3 */ /* 0x002e620000008800 */
[----:B------:R-:W-:Y:S01]  /*0a10*/  UMOV UR6, 0x400 ;  /* 0x0000040000067882 */ /* 0x000fe20000000000 */
[----:B------:R-:W-:Y:S01]  /*0a20*/  UMOV UR5, 0x20 ;  /* 0x0000002000057882 */ /* 0x000fe20000000000 */
[----:B------:R-:W-:Y:S01]  /*0a30*/  ELECT P0, URZ, PT ;  /* 0x0000000000ff782f */ /* 0x000fe20003800000 */
[----:B-1----:R-:W-:Y:S02]  /*0a40*/  ULEA UR6, UR4, UR6, 0x18 ;  /* 0x0000000604067291 */ /* 0x002fe4000f8ec0ff */
[----:B------:R-:W-:-:S04]  /*0a50*/  UIADD3 UR4, UPT, UPT, -UR5, 0x100000, URZ ;  /* 0x0010000005047890 */ /* 0x000fc8000fffe1ff */
[----:B------:R-:W-:Y:S02]  /*0a60*/  USHF.L.U32 UR5, UR4, 0xb, URZ ;  /* 0x0000000b04057899 */ /* 0x000fe400080006ff */
[----:B------:R-:W-:Y:S01]  /*0a70*/  USHF.L.U32 UR4, UR4, 0x1, URZ ;  /* 0x0000000104047899 */ /* 0x000fe200080006ff */
[----:B------:R-:W1:Y:S11]  /*0a80*/  FENCE.VIEW.ASYNC.S ;  /* 0x00000000000073c6 */ /* 0x000e760000000000 */
[----:B-1----:R2:W1:Y:S01]  /*0a90*/  SYNCS.EXCH.64 URZ, [UR6+0x130], UR4 ;  /* 0x0001300406ff75b2 */ /* 0x0024620008000100 */
[----:B------:R2:W1:Y:S02]  /*0aa0*/  SYNCS.EXCH.64 URZ, [UR6+0x138], UR4 ;  /* 0x0001380406ff75b2 */ /* 0x0004640008000100 */
[----:B--2---:R-:W-:Y:S01]  /*0ab0*/  NOP ;  /* 0x0000000000007918 */ /* 0x004fe20000000000 */
.L_x_12:
[----:B------:R-:W2:Y:S01]  /*0ac0*/  SHFL.IDX PT, R2, R95, RZ, 0x1f ;  /* 0x00001fff5f027589 */ /* 0x000ea200000e0000 */
[----:B------:R-:W-:Y:S01]  /*0ad0*/  NOP ;  /* 0x0000000000007918 */ /* 0x000fe20000000000 */
[----:B--2---:R-:W-:-:S13]  /*0ae0*/  ISETP.NE.AND P0, PT, R2, 0x4, PT ;  /* 0x000000040200780c */ /* 0x004fda0003f05270 */
[----:B------:R-:W-:Y:S05]  /*0af0*/  @P0 BRA `(.L_x_13) ;  /* 0x0000000000440947 */ /* 0x000fea0003800000 */
[----:B-1----:R-:W1:Y:S01]  /*0b00*/  S2UR UR6, SR_CgaCtaId ;  /* 0x00000000000679c3 */ /* 0x002e620000008800 */
[----:B------:R-:W-:Y:S01]  /*0b10*/  UMOV UR4, 0x100 ;  /* 0x0000010000047882 */ /* 0x000fe20000000000 */
[----:B------:R-:W-:Y:S01]  /*0b20*/  UMOV UR5, 0x400 ;  /* 0x0000040000057882 */ /* 0x000fe20000000000 */
[----:B------:R-:W-:Y:S01]  /*0b30*/  USEL UR4, UR4, 0xe0, UP2 ;  /* 0x000000e004047887 */ /* 0x000fe20009000000 */
[----:B------:R-:W-:Y:S01]  /*0b40*/  UMOV UR8, 0x1 ;  /* 0x0000000100087882 */ /* 0x000fe20000000000 */
[----:B------:R-:W-:Y:S01]  /*0b50*/  ELECT P0, URZ, PT ;  /* 0x0000000000ff782f */ /* 0x000fe20003800000 */
[----:B------:R-:W-:-:S04]  /*0b60*/  UIADD3 UR8, UPT, UPT, -UR8, 0x100000, URZ ;  /* 0x0010000008087890 */ /* 0x000fc8000fffe1ff */
[----:B------:R-:W-:Y:S02]  /*0b70*/  USHF.L.U32 UR9, UR8, 0xb, URZ ;  /* 0x0000000b08097899 */ /* 0x000fe400080006ff */
[----:B------:R-:W-:Y:S02]  /*0b80*/  USHF.L.U32 UR8, UR8, 0x1, URZ ;  /* 0x0000000108087899 */ /* 0x000fe400080006ff */
[----:B-1----:R-:W-:Y:S02]  /*0b90*/  ULEA UR6, UR6, UR5, 0x18 ;  /* 0x0000000506067291 */ /* 0x002fe4000f8ec0ff */
[----:B------:R-:W-:-:S04]  /*0ba0*/  UIADD3 UR4, UPT, UPT, -UR4, 0x100000, URZ ;  /* 0x0010000004047890 */ /* 0x000fc8000fffe1ff */
[----:B------:R-:W-:Y:S02]  /*0bb0*/  USHF.L.U32 UR5, UR4, 0xb, URZ ;  /* 0x0000000b04057899 */ /* 0x000fe400080006ff */
[----:B------:R-:W-:Y:S01]  /*0bc0*/  USHF.L.U32 UR4, UR4, 0x1, URZ ;  /* 0x0000000104047899 */ /* 0x000fe200080006ff */
[----:B------:R-:W1:Y:S03]  /*0bd0*/  FENCE.VIEW.ASYNC.S ;  /* 0x00000000000073c6 */ /* 0x000e660000000000 */
[----:B-1----:R2:W1:Y:S08]  /*0be0*/  SYNCS.EXCH.64 URZ, [UR6+0x140], UR8 ;  /* 0x0001400806ff75b2 */ /* 0x0024700008000100 */
[----:B------:R2:W1:Y:S02]  /*0bf0*/  SYNCS.EXCH.64 URZ, [UR6+0x148], UR4 ;  /* 0x0001480406ff75b2 */ /* 0x0004640008000100 */
[----:B--2---:R-:W-:Y:S01]  /*0c00*/  NOP ;  /* 0x0000000000007918 */ /* 0x004fe20000000000 */
.L_x_13:
[----:B------:R-:W2:Y:S01]  /*0c10*/  SHFL.IDX PT, R2, R95, RZ, 0x1f ;  /* 0x00001fff5f027589 */ /* 0x000ea200000e0000 */
[----:B------:R-:W1:Y:S01]  /*0c20*/  S2UR UR28, SR_CTAID.X ;  /* 0x00000000001c79c3 */ /* 0x000e620000002500 */
[----:B------:R-:W-:-:S07]  /*0c30*/  NOP ;  /* 0x0000000000007918 */ /* 0x000fce0000000000 */
[----:B------:R-:W1:Y:S01]  /*0c40*/  S2UR UR22, SR_CTAID.Y ;  /* 0x00000000001679c3 */ /* 0x000e620000002600 */
[----:B--2---:R-:W-:-:S13]  /*0c50*/  ISETP.NE.AND P0, PT, R2, 0x5, PT ;  /* 0x000000050200780c */ /* 0x004fda0003f05270 */
[----:B-1----:R-:W-:Y:S05]  /*0c60*/  @P0 BRA `(.L_x_14) ;  /* 0x0000000000480947 */ /* 0x002fea0003800000 */
        /* <DEDUP_REMOVED lines=13> */
[----:B-1----:R1:W2:Y:S01]  /*0d40*/  SYNCS.EXCH.64 URZ, [UR4+0x150], UR8 ;  /* 0x0001500804ff75b2 */ /* 0x0022a20008000100 */
[----:B------:R1:W1:Y:S01]  /*0d50*/  SYNCS.EXCH.64 URZ, [UR4+0x160], UR6 ;  /* 0x0001600604ff75b2 */ /* 0x0002620008000100 */
[----:B------:R1:W1:Y:S01]  /*0d60*/  SYNCS.EXCH.64 URZ, [UR4+0x158], UR8 ;  /* 0x0001580804ff75b2 */ /* 0x0002620008000100 */
[----:B------:R1:W1:Y:S01]  /*0d70*/  SYNCS.EXCH.64 URZ, [UR4+0x168], UR6 ;  /* 0x0001680604ff75b2 */ /* 0x0002620008000100 */
[----:B------:R-:W-:Y:S01]  /*0d80*/  NOP ;  /* 0x0000000000007918 */ /* 0x000fe20000000000 */
.L_x_14:
[----:B------:R-:W-:-:S05]  /*0d90*/  CS2R.32 R89, SR_CgaSize ;  /* 0x0000000000597805 */ /* 0x000fca0000008a00 */
[----:B------:R-:W-:-:S05]  /*0da0*/  IMAD R89, R89, -0xa0, RZ ;  /* 0xffffff6059597824 */ /* 0x000fca00078e02ff */
[----:B------:R-:W-:-:S14]  /*0db0*/  R2UR UR5, R89 ;  /* 0x00000000590572ca */ /* 0x000fdc00000e0000 */
[----:B------:R-:W3:Y:S01]  /*0dc0*/  LDCU UR5, c[0x0][UR5+0x2b0] ;  /* 0x00005600050577ac */ /* 0x000ee20008000800 */
[----:B------:R-:W-:Y:S02]  /*0dd0*/  I2FP.F32.U32 R5, UR28 ;  /* 0x0000001c00057c45 */ /* 0x000fe40008201000 */
[----:B------:R-:W-:-:S05]  /*0de0*/  CS2R.32 R2, SR_CgaSize ;  /* 0x0000000000027805 */ /* 0x000fca0000008a00 */
[----:B------:R-:W-:-:S06]  /*0df0*/  IMAD R2, R2, -0xa0, RZ ;  /* 0xffffff6002027824 */ /* 0x000fcc00078e02ff */
[----:B------:R-:W4:Y:S01]  /*0e00*/  LDC R2, c[0x0][R2+0x2a0] ;  /* 0x0000a80002027b82 */ /* 0x000f220000000800 */
[----:B------:R-:W-:Y:S02]  /*0e10*/  I2FP.F32.U32 R4, UR22 ;  /* 0x0000001600047c45 */ /* 0x000fe40008201000 */
[----:B------:R-:W-:-:S05]  /*0e20*/  CS2R.32 R89, SR_CgaSize ;  /* 0x0000000000597805 */ /* 0x000fca0000008a00 */
[----:B------:R-:W-:-:S05]  /*0e30*/  IMAD R89, R89, -0xa0, RZ ;  /* 0xffffff6059597824 */ /* 0x000fca00078e02ff */
[----:B-1----:R-:W-:-:S14]  /*0e40*/  R2UR UR4, R89 ;  /* 0x00000000590472ca */ /* 0x002fdc00000e0000 */
[----:B------:R-:W1:Y:S01]  /*0e50*/  LDCU UR4, c[0x0][UR4+0x2b4] ;  /* 0x00005680040477ac */ /* 0x000e620008000800 */
[----:B------:R-:W-:Y:S01]  /*0e60*/  NOP ;  /* 0x0000000000007918 */ /* 0x000fe20000000000 */
[----:B------:R-:W2:Y:S01]  /*0e70*/  S2R R17, SR_CTAID.Z ;  /* 0x0000000000117919 */ /* 0x000ea20000002700 */
[----:B------:R-:W4:Y:S01]  /*0e80*/  LDCU UR18, c[0x0][0xc24] ;  /* 0x00018480ff1277ac */ /* 0x000f220008000800 */
[----:B------:R-:W-:-:S05]  /*0e90*/  CS2R.32 R3, SR_CgaSize ;  /* 0x0000000000037805 */ /* 0x000fca0000008a00 */
[----:B------:R-:W-:-:S06]  /*0ea0*/  IMAD R3, R3, -0xa0, RZ ;  /* 0xffffff6003037824 */ /* 0x000fcc00078e02ff */
[----:B------:R-:W2:Y:S01]  /*0eb0*/  LDC R3, c[0x0][R3+0x2a4] ;  /* 0x0000a90003037b82 */ /* 0x000ea20000000800 */
[----:B---3--:R-:W-:Y:S01]  /*0ec0*/  FMUL R5, R5, UR5 ;  /* 0x0000000505057c20 */ /* 0x008fe20008400000 */
[----:B-1----:R-:W-:-:S03]  /*0ed0*/  FMUL R4, R4, UR4 ;  /* 0x0000000404047c20 */ /* 0x002fc60008400000 */
[----:B------:R-:W1:Y:S01]  /*0ee0*/  F2I.U32.TRUNC.NTZ R89, R5 ;  /* 0x0000000500597305 */ /* 0x000e62000020f000 */
[----:B----4-:R-:W-:-:S07]  /*0ef0*/  UISETP.GE.AND UP0, UPT, UR18, 0x1, UPT ;  /* 0x000000011200788c */ /* 0x010fce000bf06270 */
[----:B------:R-:W3:Y:S01]  /*0f00*/  F2I.U32.TRUNC.NTZ R88, R4 ;  /* 0x0000000400587305 */ /* 0x000ee2000020f000 */
[----:B-1----:R-:W-:-:S05]  /*0f10*/  IADD3 R89, PT, PT, -R89, RZ, RZ ;  /* 0x000000ff59597210 */ /* 0x002fca0007ffe1ff */
[----:B------:R-:W-:Y:S01]  /*0f20*/  IMAD R89, R2, R89, UR28 ;  /* 0x0000001c02597e24 */ /* 0x000fe2000f8e0259 */
[----:B---3--:R-:W-:-:S05]  /*0f30*/  IADD3 R88, PT, PT, -R88, RZ, RZ ;  /* 0x000000ff58587210 */ /* 0x008fca0007ffe1ff */
[----:B--2---:R-:W-:Y:S01]  /*0f40*/  IMAD R88, R3, R88, UR22 ;  /* 0x0000001603587e24 */ /* 0x004fe2000f8e0258 */
[----:B------:R-:W-:Y:S06]  /*0f50*/  BAR.SYNC.DEFER_BLOCKING 0x0 ;  /* 0x0000000000007b1d */ /* 0x000fec0000010000 */
[----:B------:R-:W-:Y:S05]  /*0f60*/  BRA.U !UP0, `(.L_x_15) ;  /* 0x0000000108d47547 */ /* 0x000fea000b800000 */
[----:B------:R-:W1:Y:S01]  /*0f70*/  LDCU.128 UR24, c[0x0][0xc10] ;  /* 0x00018200ff1877ac */ /* 0x000e620008000c00 */
[----:B------:R-:W2:Y:S01]  /*0f80*/  LDCU UR14, c[0x0][0x370] ;  /* 0x00006e00ff0e77ac */ /* 0x000ea20008000800 */
[----:B------:R-:W3:Y:S01]  /*0f90*/  LDCU UR8, c[0x0][0x374] ;  /* 0x00006e80ff0877ac */ /* 0x000ee20008000800 */
[----:B------:R-:W4:Y:S01]  /*0fa0*/  LDCU UR19, c[0x0][0xc0c] ;  /* 0x00018180ff1377ac */ /* 0x000f220008000800 */
[----:B------:R-:W4:Y:S01]  /*0fb0*/  LDCU UR9, c[0x0][0xc20] ;  /* 0x00018400ff0977ac */ /* 0x000f220008000800 */
[----:B------:R-:W4:Y:S01]  /*0fc0*/  LDCU.64 UR16, c[0x0][0xc28] ;  /* 0x00018500ff1077ac */ /* 0x000f220008000a00 */
[----:B-1----:R-:W-:Y:S02]  /*0fd0*/  UISETP.NE.AND UP0, UPT, UR26, 0x1, UPT ;  /* 0x000000011a00788c */ /* 0x002fe4000bf05270 */
[----:B---3--:R-:W-:Y:S02]  /*0fe0*/  UIMAD.WIDE.U32 UR4, UR8, UR27, URZ ;  /* 0x0000001b080472a5 */ /* 0x008fe4000f8e00ff */
[----:B--2---:R-:W-:-:S02]  /*0ff0*/  UIMAD.WIDE.U32 UR6, UR14, UR24, URZ ;  /* 0x000000180e0672a5 */ /* 0x004fc4000f8e00ff */
[----:B----4-:R-:W-:Y:S02]  /*1000*/  UISETP.NE.AND UP1, UPT, UR19, 0x1, UPT ;  /* 0x000000011300788c */ /* 0x010fe4000bf25270 */
[----:B------:R-:W-:Y:S01]  /*1010*/  UIMAD.WIDE.U32 UR10, UR22, UR27, URZ ;  /* 0x0000001b160a72a5 */ /* 0x000fe2000f8e00ff */
[----:B------:R-:W-:Y:S01]  /*1020*/  UMOV UR4, UR5 ;  /* 0x0000000500047c82 */ /* 0x000fe20008000000 */
[----:B------:R-:W-:Y:S02]  /*1030*/  UISETP.NE.AND UP4, UPT, UR18, 0x1, UPT ;  /* 0x000000011200788c */ /* 0x000fe4000bf85270 */
[----:B------:R-:W-:-:S03]  /*1040*/  @UP0 USHF.R.U32.HI UR8, URZ, UR9, UR4 ;  /* 0x00000009ff080299 */ /* 0x000fc60008011604 */
[----:B------:R-:W-:Y:S01]  /*1050*/  UMOV UR6, UR11 ;  /* 0x0000000b00067c82 */ /* 0x000fe20008000000 */
[----:B------:R-:W-:Y:S01]  /*1060*/  UMOV UR4, UR7 ;  /* 0x0000000700047c82 */ /* 0x000fe20008000000 */
[----:B------:R-:W-:Y:S02]  /*1070*/  USHF.R.U32.HI UR10, URZ, UR9, UR6 ;  /* 0x00000009ff0a7299 */ /* 0x000fe40008011606 */
[----:B------:R-:W-:Y:S02]  /*1080*/  @UP1 USHF.R.U32.HI UR14, URZ, UR25, UR4 ;  /* 0x00000019ff0e1299 */ /* 0x000fe40008011604 */
[----:B------:R-:W-:Y:S02]  /*1090*/  UIMAD.WIDE.U32 UR4, UR8, UR16, URZ ;  /* 0x00000010080472a5 */ /* 0x000fe4000f8e00ff */
[----:B------:R-:W-:Y:S02]  /*10a0*/  UIMAD.WIDE.U32 UR12, UR28, UR24, URZ ;  /* 0x000000181c0c72a5 */ /* 0x000fe4000f8e00ff */
[----:B------:R-:W-:-:S03]  /*10b0*/  UIMAD.WIDE.U32 UR6, UR14, UR16, URZ ;  /* 0x000000100e0672a5 */ /* 0x000fc6000f8e00ff */
[----:B------:R-:W-:Y:S02]  /*10c0*/  UMOV UR4, UR5 ;  /* 0x0000000500047c82 */ /* 0x000fe40008000000 */
[----:B------:R-:W-:Y:S01]  /*10d0*/  @UP4 USHF.R.U32.HI UR8, URZ, UR17, UR4 ;  /* 0x00000011ff084299 */ /* 0x000fe20008011604 */
[----:B------:R-:W-:Y:S02]  /*10e0*/  UMOV UR9, UR13 ;  /* 0x0000000d00097c82 */ /* 0x000fe40008000000 */
[----:B------:R-:W-:Y:S01]  /*10f0*/  UMOV UR4, UR7 ;  /* 0x0000000700047c82 */ /* 0x000fe20008000000 */
[----:B------:R-:W-:Y:S02]  /*1100*/  USHF.R.U32.HI UR25, URZ, UR25, UR9 ;  /* 0x00000019ff197299 */ /* 0x000fe40008011609 */
[----:B------:R-:W-:Y:S02]  /*1110*/  @UP4 USHF.R.U32.HI UR14, URZ, UR17, UR4 ;  /* 0x00000011ff0e4299 */ /* 0x000fe40008011604 */
[----:B------:R-:W-:-:S02]  /*1120*/  USEL UR9, UR22, UR10, !UP0 ;  /* 0x0000000a16097287 */ /* 0x000fc4000c000000 */
[----:B------:R-:W-:Y:S02]  /*1130*/  UIMAD UR4, UR8, UR18, URZ ;  /* 0x00000012080472a4 */ /* 0x000fe4000f8e02ff */
[----:B------:R-:W-:Y:S02]  /*1140*/  USEL UR6, UR28, UR25, !UP1 ;  /* 0x000000191c067287 */ /* 0x000fe4000c800000 */
[----:B------:R-:W-:Y:S02]  /*1150*/  UISETP.GE.AND UP0, UPT, UR9, UR4, UPT ;  /* 0x000000040900728c */ /* 0x000fe4000bf06270 */
[----:B------:R-:W-:Y:S02]  /*1160*/  UIMAD.WIDE.U32 UR4, UR9, UR16, URZ ;  /* 0x00000010090472a5 */ /* 0x000fe4000f8e00ff */
[----:B------:R-:W-:Y:S02]  /*1170*/  UIMAD UR7, UR14, UR18, URZ ;  /* 0x000000120e0772a4 */ /* 0x000fe4000f8e02ff */
[----:B------:R-:W-:-:S02]  /*1180*/  UIMAD.WIDE.U32 UR10, UR6, UR16, URZ ;  /* 0x00000010060a72a5 */ /* 0x000fc4000f8e00ff */
[----:B------:R-:W-:Y:S01]  /*1190*/  UISETP.GE.OR UP0, UPT, UR6, UR7, UP0 ;  /* 0x000000070600728c */ /* 0x000fe20008706670 */
[----:B------:R-:W-:Y:S01]  /*11a0*/  UMOV UR4, UR5 ;  /* 0x0000000500047c82 */ /* 0x000fe20008000000 */
[----:B------:R-:W-:Y:S02]  /*11b0*/  UIADD3 UR8, UPT, UPT, -UR9, URZ, URZ ;  /* 0x000000ff09087290 */ /* 0x000fe4000fffe1ff */
[----:B------:R-:W-:Y:S02]  /*11c0*/  USHF.R.U32.HI UR4, URZ, UR17, UR4 ;  /* 0x00000011ff047299 */ /* 0x000fe40008011604 */
[----:B------:R-:W-:Y:S02]  /*11d0*/  UIMAD UR22, UR26, UR8, UR22 ;  /* 0x000000081a1672a4 */ /* 0x000fe4000f8e0216 */
[----:B------:R-:W-:Y:S02]  /*11e0*/  USEL UR7, UR9, UR4, !UP4 ;  /* 0x0000000409077287 */ /* 0x000fe4000e000000 */
[----:B------:R-:W-:Y:S01]  /*11f0*/  UIADD3 UR10, UPT, UPT, -UR6, URZ, URZ ;  /* 0x000000ff060a7290 */ /* 0x000fe2000fffe1ff */
[----:B------:R-:W-:-:S02]  /*1200*/  @!UP0 UMOV UR4, UR11 ;  /* 0x0000000b00048c82 */ /* 0x000fc40008000000 */
[----:B------:R-:W-:Y:S02]  /*1210*/  @!UP0 USHF.R.U32.HI UR5, URZ, UR17, UR4 ;  /* 0x00000011ff058299 */ /* 0x000fe40008011604 */
[----:B------:R-:W-:Y:S02]  /*1220*/  UIADD3 UR4, UPT, UPT, -UR7, URZ, URZ ;  /* 0x000000ff07047290 */ /* 0x000fe4000fffe1ff */
[----:B------:R-:W-:Y:S02]  /*1230*/  @!UP0 USEL UR5, UR6, UR5, !UP4 ;  /* 0x0000000506058287 */ /* 0x000fe4000e000000 */
[----:B------:R-:W-:Y:S02]  /*1240*/  UIMAD UR8, UR18, UR4, UR9 ;  /* 0x00000004120872a4 */ /* 0x000fe4000f8e0209 */
[----:B------:R-:W-:Y:S02]  /*1250*/  @!UP0 UIADD3 UR4, UPT, UPT, UR7, -UR5, URZ ;  /* 0x8000000507048290 */ /* 0x000fe4000fffe0ff */
[----:B------:R-:W-:-:S02]  /*1260*/  @!UP0 UIMAD UR8, UR8, UR14, UR5 ;  /* 0x0000000e080882a4 */ /* 0x000fc4000f8e0205 */
[----:B------:R-:W-:Y:S02]  /*1270*/  @!UP0 UIMAD UR9, UR4, UR18, UR6 ;  /* 0x00000012040982a4 */ /* 0x000fe4000f8e0206 */
[----:B------:R-:W-:Y:S02]  /*1280*/  UIMAD UR4, UR19, UR10, UR28 ;  /* 0x0000000a130472a4 */ /* 0x000fe4000f8e021c */
[----:B------:R-:W-:Y:S01]  /*1290*/  UIMAD UR22, UR9, UR26, UR22 ;  /* 0x0000001a091672a4 */ /* 0x000fe2000f8e0216 */
[----:B------:R-:W-:Y:S02]  /*12a0*/  @!UP0 UMOV UR6, UR8 ;  /* 0x0000000800068c82 */ /* 0x000fe40008000000 */
[----:B------:R-:W-:-:S12]  /*12b0*/  UIMAD UR28, UR6, UR19, UR4 ;  /* 0x00000013061c72a4 */ /* 0x000fd8000f8e0204 */
.L_x_15:
[----:B------:R-:W1:Y:S02]  /*12c0*/  LDCU UR4, c[0x0][0xc30] ;  /* 0x00018600ff0477ac */ /* 0x000e640008000800 */
[----:B-1----:R-:W-:-:S09]  /*12d0*/  UISETP.NE.AND UP0, UPT, UR4, 0x1, UPT ;  /* 0x000000010400788c */ /* 0x002fd2000bf05270 */
[----:B------:R-:W-:Y:S05]  /*12e0*/  BRA.U UP0, `(.L_x_16) ;  /* 0x0000000100447547 */ /* 0x000fea000b800000 */
[----:B------:R-:W1:Y:S01]  /*12f0*/  LDCU.128 UR8, c[0x0][0xc10] ;  /* 0x00018200ff0877ac */ /* 0x000e620008000c00 */
[----:B------:R-:W2:Y:S01]  /*1300*/  LDCU UR12, c[0x0][0xc0c] ;  /* 0x00018180ff0c77ac */ /* 0x000ea20008000800 */
[----:B------:R-:W3:Y:S01]  /*1310*/  LDCU UR13, c[0x0][0xc20] ;  /* 0x00018400ff0d77ac */ /* 0x000ee20008000800 */
[----:B-1----:R-:W-:Y:S02]  /*1320*/  UIMAD.WIDE.U32 UR6, UR28, UR8, URZ ;  /* 0x000000081c0672a5 */ /* 0x002fe4000f8e00ff */
[----:B------:R-:W-:Y:S02]  /*1330*/  UIMAD.WIDE.U32 UR4, UR22, UR11, URZ ;  /* 0x0000000b160472a5 */ /* 0x000fe4000f8e00ff */
[----:B--2---:R-:W-:Y:S02]  /*1340*/  UISETP.NE.AND UP1, UPT, UR12, 0x1, UPT ;  /* 0x000000010c00788c */ /* 0x004fe4000bf25270 */
[----:B------:R-:W-:Y:S01]  /*1350*/  UISETP.NE.AND UP0, UPT, UR10, 0x1, UPT ;  /* 0x000000010a00788c */ /* 0x000fe2000bf05270 */
[----:B------:R-:W-:-:S02]  /*1360*/  UMOV UR6, UR7 ;  /* 0x0000000700067c82 */ /* 0x000fc40008000000 */
[----:B------:R-:W-:Y:S01]  /*1370*/  UMOV UR4, UR5 ;  /* 0x0000000500047c82 */ /* 0x000fe20008000000 */
[----:B------:R-:W-:Y:S02]  /*1380*/  USHF.R.U32.HI UR6, URZ, UR9, UR6 ;  /* 0x00000009ff067299 */ /* 0x000fe40008011606 */
[----:B---3--:R-:W-:Y:S02]  /*1390*/  USHF.R.U32.HI UR4, URZ, UR13, UR4 ;  /* 0x0000000dff047299 */ /* 0x008fe40008011604 */
[----:B------:R-:W-:Y:S02]  /*13a0*/  USEL UR5, UR28, UR6, !UP1 ;  /* 0x000000061c057287 */ /* 0x000fe4000c800000 */
[----:B------:R-:W-:-:S04]  /*13b0*/  USEL UR4, UR22, UR4, !UP0 ;  /* 0x0000000416047287 */ /* 0x000fc8000c000000 */
[----:B------:R-:W-:Y:S02]  /*13c0*/  UIADD3 UR6, UPT, UPT, UR5, -UR4, URZ ;  /* 0x8000000405067290 */ /* 0x000fe4000fffe0ff */
[----:B------:R-:W-:Y:S02]  /*13d0*/  UIADD3 UR4, UPT, UPT, -UR5, UR4, URZ ;  /* 0x0000000405047290 */ /* 0x000fe4000fffe1ff */
[----:B------:R-:W-:Y:S02]  /*13e0*/  UIMAD UR22, UR6, UR10, UR22 ;  /* 0x0000000a061672a4 */ /* 0x000fe4000f8e0216 */
[----:B------:R-:W-:-:S12]  /*13f0*/  UIMAD UR28, UR4, UR12, UR28 ;  /* 0x0000000c041c72a4 */ /* 0x000fd8000f8e021c */
.L_x_16:
[----:B------:R-:W-:Y:S01]  /*1400*/  BAR.SYNC.DEFER_BLOCKING 0x0 ;  /* 0x0000000000007b1d */ /* 0x000fe20000010000 */
[----:B------:R-:W-:Y:S01]  /*1410*/  UISETP.NE.AND UP0, UPT, UR15, 0x2, UPT ;  /* 0x000000020f00788c */ /* 0x000fe2000bf05270 */
[----:B------:R-:W-:Y:S02]  /*1420*/  ISETP.NE.OR P2, PT, R0, 0x2, !P2 ;  /* 0x000000020000780c */ /* 0x000fe40005745670 */
[----:B------:R-:W-:Y:S02]  /*1430*/  LOP3.LUT R0, R99, 0x1f, RZ, 0xc0, !PT ;  /* 0x0000001f63007812 */ /* 0x000fe400078ec0ff */
[----:B------:R-:W1:Y:S04]  /*1440*/  LDCU UR39, c[0x0][0xc24] ;  /* 0x00018480ff2777ac */ /* 0x000e680008000800 */
[----:B------:R-:W-:Y:S05]  /*1450*/  BRA.U UP0, `(.L_x_17) ;  /* 0x0000002500547547 */ /* 0x000fea000b800000 */
[----:B------:R-:W2:Y:S01]  /*1460*/  LDCU UR7, c[0x0][0x394] ;  /* 0x00007280ff0777ac */ /* 0x000ea20008000800 */
[----:B------:R-:W-:Y:S01]  /*1470*/  PLOP3.LUT P1, PT, PT, PT, UP2, 0x80, 0x8 ;  /* 0x000000000008781c */ /* 0x000fe20003f2f028 */
[----:B------:R-:W-:Y:S01]  /*1480*/  IMAD.MOV.U32 R2, RZ, RZ, RZ ;  /* 0x000000ffff027224 */ /* 0x000fe200078e00ff */
[----:B------:R-:W-:Y:S01]  /*1490*/  ISETP.EQ.OR P3, PT, R0, RZ, P2 ;  /* 0x000000ff0000720c */ /* 0x000fe20001762670 */
[----:B------:R-:W3:Y:S01]  /*14a0*/  LDCU UR6, c[0x0][0x5d8] ;  /* 0x0000bb00ff0677ac */ /* 0x000ee20008000800 */
[----:B------:R-:W-:Y:S01]  /*14b0*/  PLOP3.LUT P1, PT, P1, PT, PT, 0x8, 0x80 ;  /* 0x000000000080781c */ /* 0x000fe20000f2e170 */
[----:B------:R-:W4:Y:S01]  /*14c0*/  LDCU UR62, c[0x0][0x370] ;  /* 0x00006e00ff3e77ac */ /* 0x000f220008000800 */
[----:B------:R-:W1:Y:S01]  /*14d0*/  LDCU.64 UR54, c[0x0][0x348] ;  /* 0x00006900ff3677ac */ /* 0x000e620008000a00 */
[----:B------:R-:W1:Y:S01]  /*14e0*/  LDCU UR61, c[0x0][0x374] ;  /* 0x00006e80ff3d77ac */ /* 0x000e620008000800 */
[----:B--2---:R-:W-:Y:S02]  /*14f0*/  UIADD3 UR5, UPT, UPT, UR7, 0x1f, URZ ;  /* 0x0000001f07057890 */ /* 0x004fe4000fffe0ff */
[----:B---3--:R-:W-:-:S02]  /*1500*/  UIADD3 UR6, UPT, UPT, UR6, 0x3f, URZ ;  /* 0x0000003f06067890 */ /* 0x008fc4000fffe0ff */
[----:B------:R-:W-:Y:S02]  /*1510*/  USHF.R.S32.HI UR4, URZ, 0x1f, UR5 ;  /* 0x0000001fff047899 */ /* 0x000fe40008011405 */
[----:B------:R-:W-:Y:S02]  /*1520*/  UIADD3 UR66, UPT, UPT, UR7, 0x3e, URZ ;  /* 0x0000003e07427890 */ /* 0x000fe4000fffe0ff */
[----:B------:R-:W-:Y:S02]  /*1530*/  ULEA.HI UR4, UR4, UR5, URZ, 0x5 ;  /* 0x0000000504047291 */ /* 0x000fe4000f8f28ff */
[----:B------:R-:W-:Y:S02]  /*1540*/  UIADD3 UR5, UPT, UPT, UR7, -0x1, URZ ;  /* 0xffffffff07057890 */ /* 0x000fe4000fffe0ff */
[----:B------:R-:W-:Y:S02]  /*1550*/  USHF.R.S32.HI UR64, URZ, 0x5, UR4 ;  /* 0x00000005ff407899 */ /* 0x000fe40008011404 */
[----:B------:R-:W-:-:S02]  /*1560*/  UISETP.GE.U32.AND UP1, UPT, UR5, -0x3f, UPT ;  /* 0xffffffc10500788c */ /* 0x000fc4000bf26070 */
[----:B------:R-:W-:Y:S02]  /*1570*/  UISETP.LT.U32.AND UP0, UPT, UR64, 0x10, UPT ;  /* 0x000000104000788c */ /* 0x000fe4000bf01070 */
[----:B------:R-:W-:Y:S02]  /*1580*/  USHF.R.S32.HI UR4, URZ, 0x1f, UR6 ;  /* 0x0000001fff047899 */ /* 0x000fe40008011406 */
[----:B------:R-:W-:Y:S02]  /*1590*/  USEL UR63, UR64, 0x10, UP0 ;  /* 0x00000010403f7887 */ /* 0x000fe40008000000 */
[----:B------:R-:W-:Y:S02]  /*15a0*/  ULEA.HI UR4, UR4, UR6, URZ, 0x6 ;  /* 0x0000000604047291 */ /* 0x000fe4000f8f30ff */
[----:B------:R-:W-:Y:S02]  /*15b0*/  UIADD3 UR51, UPT, UPT, UR63, -0x1, URZ ;  /* 0xffffffff3f337890 */ /* 0x000fe4000fffe0ff */
[----:B------:R-:W-:-:S02]  /*15c0*/  @UP1 UIADD3 UR51, UPT, UPT, UR63, URZ, URZ ;  /* 0x000000ff3f331290 */ /* 0x000fc4000fffe0ff */
[----:B------:R-:W-:Y:S02]  /*15d0*/  USHF.R.S32.HI UR60, URZ, 0x6, UR4 ;  /* 0x00000006ff3c7899 */ /* 0x000fe40008011404 */
[----:B------:R-:W-:Y:S02]  /*15e0*/  UIADD3 UR65, UPT, UPT, UR64, -UR63, URZ ;  /* 0x8000003f40417290 */ /* 0x000fe4000fffe0ff */
[----:B------:R-:W-:Y:S01]  /*15f0*/  UIADD3 UR51, UPT, UPT, UR51, 0x1, URZ ;  /* 0x0000000133337890 */ /* 0x000fe2000fffe0ff */
[----:B------:R-:W-:Y:S01]  /*1600*/  UMOV UR36, 0x1 ;  /* 0x0000000100247882 */ /* 0x000fe20000000000 */
[----:B-1--4-:R-:W-:-:S10]  /*1610*/  UMOV UR38, URZ ;  /* 0x000000ff00267c82 */ /* 0x012fd40008000000 */
.L_x_33:
[----:B------:R-:W-:Y:S01]  /*1620*/  IMAD.U32 R4, RZ, RZ, UR60 ;  /* 0x0000003cff047e24 */ /* 0x000fe2000f8e00ff */
[----:B------:R-:W1:Y:S04]  /*1630*/  LDCU UR59, c[0x0][0x5dc] ;  /* 0x0000bb80ff3b77ac */ /* 0x000e680008000800 */
[-C--:B------:R-:W-:Y:S01]  /*1640*/  IABS R0, R4.reuse ;  /* 0x0000000400007213 */ /* 0x080fe20000000000 */
[----:B------:R-:W2:Y:S01]  /*1650*/  LDCU UR50, c[0x0][0x5e0] ;  /* 0x0000bc00ff3277ac */ /* 0x000ea20008000800 */
[----:B------:R-:W-:Y:S02]  /*1660*/  IABS R4, R4 ;  /* 0x0000000400047213 */ /* 0x000fe40000000000 */
[----:B------:R-:W-:Y:S01]  /*1670*/  R2UR UR6, R0 ;  /* 0x00000000000672ca */ /* 0x000fe200000e0000 */
[----:B------:R-:W-:Y:S01]  /*1680*/  UMOV UR37, 0x400 ;  /* 0x0000040000257882 */ /* 0x000fe20000000000 */
[----:B------:R-:W-:Y:S01]  /*1690*/  USHF.L.U32 UR42, UR28, 0x7, URZ ;  /* 0x000000071c2a7899 */ /* 0x000fe200080006ff */
[----:B------:R-:W-:Y:S01]  /*16a0*/  UMOV UR19, URZ ;  /* 0x000000ff00137c82 */ /* 0x000fe20008000000 */
[----:B-1----:R-:W-:-:S09]  /*16b0*/  IMAD.U32 R3, RZ, RZ, UR59 ;  /* 0x0000003bff037e24 */ /* 0x002fd2000f8e00ff */
[----:B------:R-:W1:Y:S08]  /*16c0*/  I2F.RP R6, UR6 ;  /* 0x0000000600067d06 */ /* 0x000e700008209400 */
[----:B-1----:R-:W1:Y:S02]  /*16d0*/  MUFU.RCP R5, R6 ;  /* 0x0000000600057308 */ /* 0x002e640000001000 */
[----:B-1----:R-:W-:-:S06]  /*16e0*/  VIADD R5, R5, 0xffffffe ;  /* 0x0ffffffe05057836 */ /* 0x002fcc0000000000 */
[----:B------:R-:W1:Y:S02]  /*16f0*/  F2I.FTZ.U32.TRUNC.NTZ R0, R5 ;  /* 0x0000000500007305 */ /* 0x000e64000021f000 */
[----:B-1----:R-:W-:Y:S02]  /*1700*/  R2UR UR5, R0 ;  /* 0x00000000000572ca */ /* 0x002fe400000e0000 */
[----:B------:R-:W-:Y:S01]  /*1710*/  IABS R0, R3 ;  /* 0x0000000300007213 */ /* 0x000fe20000000000 */
[----:B------:R-:W-:-:S03]  /*1720*/  IMAD.U32 R3, RZ, RZ, UR22 ;  /* 0x00000016ff037e24 */ /* 0x000fc6000f8e00ff */
[----:B------:R-:W-:Y:S01]  /*1730*/  R2UR UR8, R0 ;  /* 0x00000000000872ca */ /* 0x000fe200000e0000 */
[----:B------:R-:W-:Y:S01]  /*1740*/  IMAD.MOV R0, RZ, RZ, -R4 ;  /* 0x000000ffff007224 */ /* 0x000fe200078e0a04 */
[----:B------:R-:W-:-:S04]  /*1750*/  IABS R3, R3 ;  /* 0x0000000300037213 */ /* 0x000fc80000000000 */
[----:B------:R-:W-:Y:S01]  /*1760*/  R2UR UR9, R3 ;  /* 0x00000000030972ca */ /* 0x000fe200000e0000 */
[----:B------:R-:W-:-:S04]  /*1770*/  UIADD3 UR4, UPT, UPT, URZ, -UR5, URZ ;  /* 0x80000005ff047290 */ /* 0x000fc8000fffe0ff */
[----:B------:R-:W-:Y:S02]  /*1780*/  UIMAD UR7, UR4, UR6, URZ ;  /* 0x00000006040772a4 */ /* 0x000fe4000f8e02ff */
[----:B------:R-:W1:Y:S01]  /*1790*/  I2F.RP R3, UR8 ;  /* 0x0000000800037d06 */ /* 0x000e620008209400 */
[----:B------:R-:W-:Y:S02]  /*17a0*/  UMOV UR4, URZ ;  /* 0x000000ff00047c82 */ /* 0x000fe40008000000 */
[----:B------:R-:W-:Y:S02]  /*17b0*/  UIMAD.WIDE.U32 UR4, UR5, UR7, UR4 ;  /* 0x00000007050472a5 */ /* 0x000fe4000f8e0004 */
[----:B------:R-:W-:-:S05]  /*17c0*/  R2UR UR7, R0 ;  /* 0x00000000000772ca */ /* 0x000fca00000e0000 */
[----:B------:R-:W-:Y:S02]  /*17d0*/  UMOV UR4, UR5 ;  /* 0x0000000500047c82 */ /* 0x000fe40008000000 */
[----:B------:R-:W-:Y:S01]  /*17e0*/  UIMAD.WIDE.U32 UR4, UR4, UR9, URZ ;  /* 0x00000009040472a5 */ /* 0x000fe2000f8e00ff */
[----:B-1----:R-:W1:Y:S06]  /*17f0*/  MUFU.RCP R3, R3 ;  /* 0x0000000300037308 */ /* 0x002e6c0000001000 */
[----:B------:R-:W-:Y:S02]  /*1800*/  UMOV UR4, UR5 ;  /* 0x0000000500047c82 */ /* 0x000fe40008000000 */
[----:B------:R-:W-:-:S04]  /*1810*/  UIMAD UR5, UR4, UR7, UR9 ;  /* 0x00000007040572a4 */ /* 0x000fc8000f8e0209 */
[----:B------:R-:W-:Y:S01]  /*1820*/  UISETP.GT.U32.AND UP0, UPT, UR6, UR5, UPT ;  /* 0x000000050600728c */ /* 0x000fe2000bf04070 */
[----:B-1----:R-:W-:-:S10]  /*1830*/  VIADD R4, R3, 0xffffffe ;  /* 0x0ffffffe03047836 */ /* 0x002fd40000000000 */
[----:B------:R-:W-:Y:S01]  /*1840*/  @!UP0 UIADD3 UR5, UPT, UPT, UR5, -UR6, URZ ;  /* 0x8000000605058290 */ /* 0x000fe2000fffe0ff */
[----:B------:R-:W1:Y:S01]  /*1850*/  F2I.FTZ.U32.TRUNC.NTZ R0, R4 ;  /* 0x0000000400007305 */ /* 0x000e62000021f000 */
[----:B------:R-:W-:Y:S02]  /*1860*/  @!UP0 UIADD3 UR4, UPT, UPT, UR4, 0x1, URZ ;  /* 0x0000000104048890 */ /* 0x000fe4000fffe0ff */
[----:B------:R-:W-:Y:S02]  /*1870*/  UISETP.GE.U32.AND UP1, UPT, UR5, UR6, UPT ;  /* 0x000000060500728c */ /* 0x000fe4000bf26070 */
[----:B------:R-:W-:-:S04]  /*1880*/  ULOP3.LUT UR5, UR22, UR60, URZ, 0x3c, !UPT ;  /* 0x0000003c16057292 */ /* 0x000fc8000f8e3cff */
[----:B------:R-:W-:-:S05]  /*1890*/  UISETP.GE.AND UP0, UPT, UR5, URZ, UPT ;  /* 0x000000ff0500728c */ /* 0x000fca000bf06270 */
[----:B------:R-:W-:Y:S01]  /*18a0*/  @UP1 UIADD3 UR4, UPT, UPT, UR4, 0x1, URZ ;  /* 0x0000000104041890 */ /* 0x000fe2000fffe0ff */
[----:B-1----:R-:W-:Y:S01]  /*18b0*/  R2UR UR5, R0 ;  /* 0x00000000000572ca */ /* 0x002fe200000e0000 */
[----:B------:R-:W-:Y:S01]  /*18c0*/  UISETP.NE.AND UP1, UPT, UR60, URZ, UPT ;  /* 0x000000ff3c00728c */ /* 0x000fe2000bf25270 */
[----:B--2---:R-:W-:-:S04]  /*18d0*/  IMAD.U32 R0, RZ, RZ, UR50 ;  /* 0x00000032ff007e24 */ /* 0x004fc8000f8e00ff */
[----:B------:R-:W-:Y:S01]  /*18e0*/  UMOV UR7, UR4 ;  /* 0x0000000400077c82 */ /* 0x000fe20008000000 */
[----:B------:R-:W-:Y:S01]  /*18f0*/  IABS R0, R0 ;  /* 0x0000000000007213 */ /* 0x000fe20000000000 */
[----:B------:R-:W-:-:S03]  /*1900*/  @!UP0 UIADD3 UR7, UPT, UPT, -UR7, URZ, URZ ;  /* 0x000000ff07078290 */ /* 0x000fc6000fffe1ff */
[----:B------:R-:W-:Y:S01]  /*1910*/  R2UR UR9, R0 ;  /* 0x00000000000972ca */ /* 0x000fe200000e0000 */
[----:B------:R-:W-:Y:S02]  /*1920*/  @!UP1 ULOP3.LUT UR7, URZ, UR60, URZ, 0x33, !UPT ;  /* 0x0000003cff079292 */ /* 0x000fe4000f8e33ff */
[----:B------:R-:W-:-:S04]  /*1930*/  UIADD3 UR4, UPT, UPT, URZ, -UR5, URZ ;  /* 0x80000005ff047290 */ /* 0x000fc8000fffe0ff */
[----:B------:R-:W-:Y:S01]  /*1940*/  IMAD.U32 R3, RZ, RZ, UR7 ;  /* 0x00000007ff037e24 */ /* 0x000fe2000f8e00ff */
[----:B------:R-:W-:-:S03]  /*1950*/  UIMAD UR6, UR4, UR8, URZ ;  /* 0x00000008040672a4 */ /* 0x000fc6000f8e02ff */
[----:B------:R-:W-:Y:S01]  /*1960*/  UMOV UR4, URZ ;  /* 0x000000ff00047c82 */ /* 0x000fe20008000000 */
[----:B------:R-:W-:Y:S01]  /*1970*/  IABS R3, R3 ;  /* 0x0000000300037213 */ /* 0x000fe20000000000 */
[----:B------:R-:W-:-:S03]  /*1980*/  UIMAD.WIDE.U32 UR4, UR5, UR6, UR4 ;  /* 0x00000006050472a5 */ /* 0x000fc6000f8e0004 */
[----:B------:R-:W-:Y:S02]  /*1990*/  R2UR UR10, R3 ;  /* 0x00000000030a72ca */ /* 0x000fe400000e0000 */
[----:B------:R-:W1:Y:S02]  /*19a0*/  I2F.RP R3, UR9 ;  /* 0x0000000900037d06 */ /* 0x000e640008209400 */
[----:B------:R-:W-:-:S09]  /*19b0*/  UMOV UR4, UR5 ;  /* 0x0000000500047c82 */ /* 0x000fd20008000000 */
[----:B------:R-:W-:Y:S01]  /*19c0*/  UIMAD.WIDE.U32 UR4, UR4, UR10, URZ ;  /* 0x0000000a040472a5 */ /* 0x000fe2000f8e00ff */
[----:B-1----:R-:W1:Y:S06]  /*19d0*/  MUFU.RCP R0, R3 ;  /* 0x0000000300007308 */ /* 0x002e6c0000001000 */
[----:B------:R-:W-:Y:S02]  /*19e0*/  UMOV UR4, UR5 ;  /* 0x0000000500047c82 */ /* 0x000fe40008000000 */
[----:B------:R-:W-:-:S04]  /*19f0*/  UIADD3 UR5, UPT, UPT, -UR4, URZ, URZ ;  /* 0x000000ff04057290 */ /* 0x000fc8000fffe1ff */
[----:B------:R-:W-:-:S04]  /*1a00*/  UIMAD UR5, UR8, UR5, UR10 ;  /* 0x00000005080572a4 */ /* 0x000fc8000f8e020a */
[----:B------:R-:W-:Y:S01]  /*1a10*/  UISETP.GT.U32.AND UP0, UPT, UR8, UR5, UPT ;  /* 0x000000050800728c */ /* 0x000fe2000bf04070 */
[----:B-1----:R-:W-:Y:S02]  /*1a20*/  VIADD R0, R0, 0xffffffe ;  /* 0x0ffffffe00007836 */ /* 0x002fe40000000000 */
[----:B------:R-:W-:-:S04]  /*1a30*/  IMAD.U32 R3, RZ, RZ, UR36 ;  /* 0x00000024ff037e24 */ /* 0x000fc8000f8e00ff */
[----:B------:R-:W1:Y:S04]  /*1a40*/  F2I.FTZ.U32.TRUNC.NTZ R0, R0 ;  /* 0x0000000000007305 */ /* 0x000e68000021f000 */
[----:B------:R-:W-:Y:S01]  /*1a50*/  @!UP0 UIADD3 UR5, UPT, UPT, UR5, -UR8, URZ ;  /* 0x8000000805058290 */ /* 0x000fe2000fffe0ff */
[----:B------:R-:W-:Y:S01]  /*1a60*/  SHF.L.U32 R3, R3, 0x1f, RZ ;  /* 0x0000001f03037819 */ /* 0x000fe200000006ff */
[----:B------:R-:W-:Y:S02]  /*1a70*/  @!UP0 UIADD3 UR4, UPT, UPT, UR4, 0x1, URZ ;  /* 0x0000000104048890 */ /* 0x000fe4000fffe0ff */
[----:B------:R-:W-:Y:S01]  /*1a80*/  UISETP.GE.U32.AND UP1, UPT, UR5, UR8, UPT ;  /* 0x000000080500728c */ /* 0x000fe2000bf26070 */
[----:B------:R-:W2:Y:S01]  /*1a90*/  S2UR UR8, SR_CgaCtaId ;  /* 0x00000000000879c3 */ /* 0x000ea20000008800 */
[----:B------:R-:W-:-:S04]  /*1aa0*/  ULOP3.LUT UR5, UR7, UR59, URZ, 0x3c, !UPT ;  /* 0x0000003b07057292 */ /* 0x000fc8000f8e3cff */
[----:B------:R-:W-:-:S03]  /*1ab0*/  UISETP.GE.AND UP0, UPT, UR5, URZ, UPT ;  /* 0x000000ff0500728c */ /* 0x000fc6000bf06270 */
[----:B-1----:R-:W-:Y:S02]  /*1ac0*/  R2UR UR5, R0 ;  /* 0x00000000000572ca */ /* 0x002fe400000e0000 */
[----:B------:R-:W-:Y:S02]  /*1ad0*/  @UP1 UIADD3 UR4, UPT, UPT, UR4, 0x1, URZ ;  /* 0x0000000104041890 */ /* 0x000fe4000fffe0ff */
[----:B------:R-:W-:-:S05]  /*1ae0*/  UISETP.NE.AND UP1, UPT, UR59, URZ, UPT ;  /* 0x000000ff3b00728c */ /* 0x000fca000bf25270 */
[----:B------:R-:W-:Y:S02]  /*1af0*/  UMOV UR6, UR4 ;  /* 0x0000000400067c82 */ /* 0x000fe40008000000 */
[----:B------:R-:W-:Y:S02]  /*1b00*/  @!UP0 UIADD3 UR6, UPT, UPT, -UR6, URZ, URZ ;  /* 0x000000ff06068290 */ /* 0x000fe4000fffe1ff */
[----:B------:R-:W-:Y:S02]  /*1b10*/  UIADD3 UR4, UPT, UPT, URZ, -UR5, URZ ;  /* 0x80000005ff047290 */ /* 0x000fe4000fffe0ff */
[----:B------:R-:W-:Y:S02]  /*1b20*/  @!UP1 ULOP3.LUT UR6, URZ, UR59, URZ, 0x33, !UPT ;  /* 0x0000003bff069292 */ /* 0x000fe4000f8e33ff */
[----:B--2---:R-:W-:-:S04]  /*1b30*/  ULEA UR37, UR8, UR37, 0x18 ;  /* 0x0000002508257291 */ /* 0x004fc8000f8ec0ff */
[----:B------:R-:W-:Y:S01]  /*1b40*/  ULEA UR8, UR38, UR37, 0x3 ;  /* 0x0000002526087291 */ /* 0x000fe2000f8e18ff */
[----:B------:R-:W-:-:S05]  /*1b50*/  IMAD.U32 R0, RZ, RZ, UR6 ;  /* 0x00000006ff007e24 */ /* 0x000fca000f8e00ff */
[----:B------:R-:W-:-:S03]  /*1b60*/  IABS R0, R0 ;  /* 0x0000000000007213 */ /* 0x000fc60000000000 */
[----:B------:R1:W2:Y:S01]  /*1b70*/  SYNCS.PHASECHK.TRANS64.TRYWAIT P0, [UR8+0x80], R3 ;  /* 0x00008003ff0075a7 */ /* 0x0002a20008001108 */
[----:B------:R-:W-:Y:S01]  /*1b80*/  R2UR UR10, R0 ;  /* 0x00000000000a72ca */ /* 0x000fe200000e0000 */
[----:B------:R-:W-:-:S03]  /*1b90*/  UIMAD UR8, UR4, UR9, URZ ;  /* 0x00000009040872a4 */ /* 0x000fc6000f8e02ff */
[----:B------:R-:W-:Y:S02]  /*1ba0*/  UMOV UR4, URZ ;  /* 0x000000ff00047c82 */ /* 0x000fe40008000000 */
[----:B------:R-:W-:Y:S02]  /*1bb0*/  UIMAD.WIDE.U32 UR4, UR5, UR8, UR4 ;  /* 0x00000008050472a5 */ /* 0x000fe4000f8e0004 */
[----:B------:R-:W-:-:S04]  /*1bc0*/  UIADD3 UR8, UPT, UPT, -UR6, URZ, URZ ;  /* 0x000000ff06087290 */ /* 0x000fc8000fffe1ff */
[----:B------:R-:W-:Y:S01]  /*1bd0*/  UIMAD UR59, UR59, UR8, UR7 ;  /* 0x000000083b3b72a4 */ /* 0x000fe2000f8e0207 */
[----:B------:R-:W-:Y:S02]  /*1be0*/  UMOV UR4, UR5 ;  /* 0x0000000500047c82 */ /* 0x000fe40008000000 */
[----:B------:R-:W-:-:S07]  /*1bf0*/  UIMAD.WIDE.U32 UR4, UR4, UR10, URZ ;  /* 0x0000000a040472a5 */ /* 0x000fce000f8e00ff */
[----:B------:R-:W-:Y:S02]  /*1c00*/  UMOV UR4, UR5 ;  /* 0x0000000500047c82 */ /* 0x000fe40008000000 */
[----:B------:R-:W-:-:S04]  /*1c10*/  UIADD3 UR5, UPT, UPT, -UR4, URZ, URZ ;  /* 0x000000ff04057290 */ /* 0x000fc8000fffe1ff */
[----:B------:R-:W-:-:S04]  /*1c20*/  UIMAD UR5, UR9, UR5, UR10 ;  /* 0x00000005090572a4 */ /* 0x000fc8000f8e020a */
[----:B------:R-:W-:-:S11]  /*1c30*/  UISETP.GT.U32.AND UP0, UPT, UR9, UR5, UPT ;  /* 0x000000050900728c */ /* 0x000fd6000bf04070 */
[----:B------:R-:W-:Y:S02]  /*1c40*/  @!UP0 UIADD3 UR5, UPT, UPT, UR5, -UR9, URZ ;  /* 0x8000000905058290 */ /* 0x000fe4000fffe0ff */
[----:B------:R-:W-:Y:S02]  /*1c50*/  @!UP0 UIADD3 UR4, UPT, UPT, UR4, 0x1, URZ ;  /* 0x0000000104048890 */ /* 0x000fe4000fffe0ff */
[----:B------:R-:W-:Y:S02]  /*1c60*/  UISETP.GE.U32.AND UP1, UPT, UR5, UR9, UPT ;  /* 0x000000090500728c */ /* 0x000fe4000bf26070 */
[----:B------:R-:W-:-:S04]  /*1c70*/  ULOP3.LUT UR5, UR6, UR50, URZ, 0x3c, !UPT ;  /* 0x0000003206057292 */ /* 0x000fc8000f8e3cff */
[----:B------:R-:W-:-:S05]  /*1c80*/  UISETP.GE.AND UP0, UPT, UR5, URZ, UPT ;  /* 0x000000ff0500728c */ /* 0x000fca000bf06270 */
[----:B------:R-:W-:Y:S02]  /*1c90*/  @UP1 UIADD3 UR4, UPT, UPT, UR4, 0x1, URZ ;  /* 0x0000000104041890 */ /* 0x000fe4000fffe0ff */
[----:B------:R-:W-:-:S05]  /*1ca0*/  UISETP.NE.AND UP1, UPT, UR50, URZ, UPT ;  /* 0x000000ff3200728c */ /* 0x000fca000bf25270 */
[----:B------:R-:W-:Y:S01]  /*1cb0*/  UMOV UR56, UR4 ;  /* 0x0000000400387c82 */ /* 0x000fe20008000000 */
[----:B------:R-:W-:Y:S02]  /*1cc0*/  UIADD3 UR4, UPT, UPT, -UR7, URZ, URZ ;  /* 0x000000ff07047290 */ /* 0x000fe4000fffe1ff */
[----:B------:R-:W-:Y:S02]  /*1cd0*/  @!UP0 UIADD3 UR56, UPT, UPT, -UR56, URZ, URZ ;  /* 0x000000ff38388290 */ /* 0x000fe4000fffe1ff */
[----:B------:R-:W-:Y:S02]  /*1ce0*/  UISETP.GE.U32.AND UP0, UPT, UR66, 0x3f, UPT ;  /* 0x0000003f4200788c */ /* 0x000fe4000bf06070 */
[----:B------:R-:W-:Y:S02]  /*1cf0*/  @!UP1 ULOP3.LUT UR56, URZ, UR50, URZ, 0x33, !UPT ;  /* 0x00000032ff389292 */ /* 0x000fe4000f8e33ff */
[----:B------:R-:W-:Y:S02]  /*1d00*/  UIMAD UR4, UR60, UR4, UR22 ;  /* 0x000000043c0472a4 */ /* 0x000fe4000f8e0216 */
[----:B------:R-:W-:-:S02]  /*1d10*/  UIADD3 UR5, UPT, UPT, -UR56, URZ, URZ ;  /* 0x000000ff38057290 */ /* 0x000fc4000fffe1ff */
[----:B------:R-:W-:Y:S02]  /*1d20*/  USHF.L.U32 UR10, UR4, 0x6, URZ ;  /* 0x00000006040a7899 */ /* 0x000fe400080006ff */
[----:B------:R-:W-:Y:S01]  /*1d30*/  UIMAD UR50, UR50, UR5, UR6 ;  /* 0x00000005323272a4 */ /* 0x000fe2000f8e0206 */
[----:B-1----:R-:W-:Y:S11]  /*1d40*/  BRA.U !UP0, `(.L_x_18) ;  /* 0x00000005086c7547 */ /* 0x002ff6000b800000 */
[----:B------:R-:W1:Y:S01]  /*1d50*/  LDCU.64 UR48, c[0x0][0x5c0] ;  /* 0x0000b800ff3077ac */ /* 0x000e620008000a00 */
[----:B------:R-:W1:Y:S01]  /*1d60*/  LDCU.64 UR34, c[0x0][0x5f8] ;  /* 0x0000bf00ff2277ac */ /* 0x000e620008000a00 */
[----:B------:R-:W3:Y:S01]  /*1d70*/  LDCU UR9, c[0x0][0x5c8] ;  /* 0x0000b900ff0977ac */ /* 0x000ee20008000800 */
[----:B------:R-:W3:Y:S01]  /*1d80*/  LDCU UR8, c[0x0][0x600] ;  /* 0x0000c000ff0877ac */ /* 0x000ee20008000800 */
[----:B------:R-:W4:Y:S01]  /*1d90*/  LDCU UR24, c[0x0][0x5a8] ;  /* 0x0000b500ff1877ac */ /* 0x000f220008000800 */
[----:B------:R-:W2:Y:S01]  /*1da0*/  LDCU UR23, c[0x0][0x59c] ;  /* 0x0000b380ff1777ac */ /* 0x000ea20008000800 */
[----:B-1----:R-:W-:Y:S01]  /*1db0*/  UIMAD UR48, UR59, UR48, UR34 ;  /* 0x000000303b3072a4 */ /* 0x002fe2000f8e0222 */
[----:B------:R-:W1:Y:S01]  /*1dc0*/  LDCU UR22, c[0x0][0x590] ;  /* 0x0000b200ff1677ac */ /* 0x000e620008000800 */
[----:B------:R-:W1:Y:S01]  /*1dd0*/  LDCU UR28, c[0x0][0x594] ;  /* 0x0000b280ff1c77ac */ /* 0x000e620008000800 */
[----:B------:R-:W1:Y:S01]  /*1de0*/  LDCU UR27, c[0x0][0x598] ;  /* 0x0000b300ff1b77ac */ /* 0x000e620008000800 */
[----:B------:R-:W1:Y:S01]  /*1df0*/  LDCU UR26, c[0x0][0x5ac] ;  /* 0x0000b580ff1a77ac */ /* 0x000e620008000800 */
[----:B------:R-:W1:Y:S01]  /*1e00*/  LDCU UR25, c[0x0][0x5b0] ;  /* 0x0000b600ff1977ac */ /* 0x000e620008000800 */
[----:B------:R-:W1:Y:S01]  /*1e10*/  LDCU UR5, c[0x0][0x5cc] ;  /* 0x0000b980ff0577ac */ /* 0x000e620008000800 */
[----:B------:R-:W1:Y:S01]  /*1e20*/  LDCU UR4, c[0x0][0x5ec] ;  /* 0x0000bd80ff0477ac */ /* 0x000e620008000800 */
[----:B------:R-:W1:Y:S01]  /*1e30*/  LDCU.64 UR20, c[0x0][0x5a0] ;  /* 0x0000b400ff1477ac */ /* 0x000e620008000a00 */
[----:B------:R-:W1:Y:S01]  /*1e40*/  LDCU.64 UR16, c[0x0][0x5d0] ;  /* 0x0000ba00ff1077ac */ /* 0x000e620008000a00 */
[----:B------:R-:W1:Y:S01]  /*1e50*/  LDCU.64 UR6, c[0x0][0x5f0] ;  /* 0x0000be00ff0677ac */ /* 0x000e620008000a00 */
[----:B------:R-:W-:-:S02]  /*1e60*/  UIMAD UR35, UR50, UR49, UR35 ;  /* 0x00000031322372a4 */ /* 0x000fc4000f8e0223 */
[----:B------:R-:W-:Y:S02]  /*1e70*/  UIADD3 UR46, UPT, UPT, UR42, 0x40, URZ ;  /* 0x000000402a2e7890 */ /* 0x000fe4000fffe0ff */
[----:B---3--:R-:W-:Y:S01]  /*1e80*/  UIMAD UR34, UR56, UR9, UR8 ;  /* 0x00000009382272a4 */ /* 0x008fe2000f8e0208 */
[----:B------:R-:W-:Y:S01]  /*1e90*/  UMOV UR18, URZ ;  /* 0x000000ff00127c82 */ /* 0x000fe20008000000 */
[----:B--2-4-:R-:W-:-:S10]  /*1ea0*/  UMOV UR11, UR38 ;  /* 0x00000026000b7c82 */ /* 0x014fd40008000000 */
.L_x_23:
[----:B------:R-:W-:Y:S01]  /*1eb0*/  @!P2 MOV R3, 0x3000 ;  /* 0x000030000003a802 */ /* 0x000fe20000000f00 */
[----:B------:R-:W-:Y:S01]  /*1ec0*/  ULEA UR41, UR11, UR37, 0x3 ;  /* 0x000000250b297291 */ /* 0x000fe2000f8e18ff */
[----:B----4-:R-:W-:Y:S11]  /*1ed0*/  @P0 BRA `(.L_x_19) ;  /* 0x0000000000100947 */ /* 0x010ff60003800000 */
[----:B------:R-:W-:Y:S04]  /*1ee0*/  MOV R0, UR36 ;  /* 0x0000002400007c02 */ /* 0x000fe80008000f00 */
[----:B------:R-:W-:Y:S04]  /*1ef0*/  SHF.L.U32 R5, R0, 0x1f, RZ ;  /* 0x0000001f00057819 */ /* 0x000fe800000006ff */
[----:B------:R-:W2:Y:S02]  /*1f00*/  SYNCS.PHASECHK.TRANS64.TRYWAIT P0, [UR41+0x80], R5 ;  /* 0x00008005ff0075a7 */ /* 0x000ea40008001129 */
[----:B--2---:R-:W-:Y:S05]  /*1f10*/  @!P0 BRA `(.L_x_20) ;  /* 0x0000007400508947 */ /* 0x004fea0003800000 */
.L_x_19:
[----:B------:R3:W-:Y:S01]  /*1f20*/  @!P2 SYNCS.ARRIVE.TRANS64 RZ, [UR41], R3 ;  /* 0x00000003ffffa9a7 */ /* 0x0007e20008000029 */
[----:B------:R-:W-:Y:S04]  /*1f30*/  BSSY.RECONVERGENT B0, `(.L_x_21) ;  /* 0x0000003000007945 */ /* 0x000fe80003800200 */
[----:B------:R-:W-:Y:S05]  /*1f40*/  @P3 BRA `(.L_x_22) ;  /* 0x0000000000043947 */ /* 0x000fea0003800000 */
[----:B-1----:R-:W-:Y:S05]  /*1f50*/  BPT.TRAP 0x1 ;  /* 0x000000040000795c */ /* 0x002fea0000300000 */
.L_x_22:
[----:B-1----:R-:W-:Y:S05]  /*1f60*/  BSYNC.RECONVERGENT B0 ;  /* 0x0000000000007941 */ /* 0x002fea0003800200 */
.L_x_21:
[----:B------:R-:W-:Y:S02]  /*1f70*/  UIADD3 UR8, UPT, UPT, UR11, 0x1, URZ ;  /* 0x000000010b087890 */ /* 0x000fe4000fffe0ff */
[----:B------:R-:W-:Y:S02]  /*1f80*/  USHF.L.U32 UR43, UR18, 0x5, URZ ;  /* 0x00000005122b7899 */ /* 0x000fe400080006ff */
[----:B------:R-:W-:Y:S02]  /*1f90*/  UISETP.NE.AND UP0, UPT, UR8, 0x10, UPT ;  /* 0x000000100800788c */ /* 0x000fe4000bf05270 */
[----:B------:R-:W-:Y:S02]  /*1fa0*/  UISETP.NE.AND UP2, UPT, UR23, 0x1, UPT ;  /* 0x000000011700788c */ /* 0x000fe4000bf45270 */
[----:B------:R-:W-:Y:S02]  /*1fb0*/  USEL UR9, URZ, 0x1, UP0 ;  /* 0x00000001ff097887 */ /* 0x000fe40008000000 */
[----:B------:R-:W-:Y:S02]  /*1fc0*/  USEL UR38, UR8, URZ, UP0 ;  /* 0x000000ff08267287 */ /* 0x000fe40008000000 */
[----:B------:R-:W-:Y:S02]  /*1fd0*/  ULOP3.LUT UR36, UR36, UR9, URZ, 0x3c, !UPT ;  /* 0x0000000924247292 */ /* 0x000fe4000f8e3cff */
[----:B------:R-:W-:Y:S02]  /*1fe0*/  ULEA UR8, UR38, UR37, 0x3 ;  /* 0x0000002526087291 */ /* 0x000fe4000f8e18ff */
[----:B------:R-:W-:Y:S02]  /*1ff0*/  UISETP.NE.AND UP0, UPT, UR22, 0x1, UPT ;  /* 0x000000011600788c */ /* 0x000fe4000bf05270 */
[----:B------:R-:W-:Y:S01]  /*2000*/  UIADD3 UR30, UP1, UPT, UR54, 0x80, URZ ;  /* 0x00000080361e7890 */ /* 0x000fe2000ff3e0ff */
[----:B--2---:R-:W-:Y:S01]  /*2010*/  MOV R0, UR36 ;  /* 0x0000002400007c02 */ /* 0x004fe20008000f00 */
[----:B------:R-:W-:Y:S02]  /*2020*/  ULEA UR19, UR11, UR37, 0xc ;  /* 0x000000250b137291 */ /* 0x000fe4000f8e60ff */
[----:B------:R-:W-:Y:S01]  /*2030*/  UIADD3.X UR31, UPT, UPT, URZ, UR55, URZ, UP1, !UPT ;  /* 0x00000037ff1f7290 */ /* 0x000fe20008ffe4ff */
[----:B---3--:R-:W-:Y:S01]  /*2040*/  SHF.L.U32 R3, R0, 0x1f, RZ ;  /* 0x0000001f00037819 */ /* 0x008fe200000006ff */
[----:B------:R-:W-:Y:S01]  /*2050*/  UIADD3 UR18, UPT, UPT, UR18, 0x1, URZ ;  /* 0x0000000112127890 */ /* 0x000fe2000fffe0ff */
[----:B------:R-:W-:Y:S02]  /*2060*/  UMOV UR52, 0x0 ;  /* 0x0000000000347882 */ /* 0x000fe40000000000 */
[----:B------:R3:W4:Y:S01]  /*2070*/  SYNCS.PHASECHK.TRANS64.TRYWAIT P0, [UR8+0x80], R3 ;  /* 0x00008003ff0075a7 */ /* 0x0007220008001108 */
[----:B------:R-:W-:Y:S02]  /*2080*/  UIMAD.WIDE.U32 UR8, UR43, UR28, URZ ;  /* 0x0000001c2b0872a5 */ /* 0x000fe4000f8e00ff */
[----:B------:R-:W-:Y:S02]  /*2090*/  ULEA UR8, UR35, UR48, 0x5 ;  /* 0x0000003023087291 */ /* 0x000fe4000f8e28ff */
[----:B------:R-:W-:Y:S02]  /*20a0*/  USHF.R.U32.HI UR9, URZ, UR27, UR9 ;  /* 0x0000001bff097299 */ /* 0x000fe40008011609 */
[----:B------:R-:W-:Y:S02]  /*20b0*/  ULEA UR29, UR34, UR8, 0xa ;  /* 0x00000008221d7291 */ /* 0x000fe4000f8e50ff */
[----:B------:R-:W-:Y:S02]  /*20c0*/  USEL UR9, UR43, UR9, !UP0 ;  /* 0x000000092b097287 */ /* 0x000fe4000c000000 */
[----:B------:R-:W-:Y:S02]  /*20d0*/  UIADD3 UR32, UP0, UPT, UR54, 0x180, URZ ;  /* 0x0000018036207890 */ /* 0x000fe4000ff1e0ff */
[----:B------:R-:W-:Y:S02]  /*20e0*/  UIMAD.WIDE.U32 UR12, UR9, UR20, URZ ;  /* 0x00000014090c72a5 */ /* 0x000fe4000f8e00ff */
[----:B------:R-:W-:Y:S02]  /*20f0*/  ULEA UR12, UR11, UR37, 0xd ;  /* 0x000000250b0c7291 */ /* 0x000fe4000f8e68ff */
[----:B------:R-:W-:Y:S02]  /*2100*/  USHF.R.U32.HI UR13, URZ, UR21, UR13 ;  /* 0x00000015ff0d7299 */ /* 0x000fe4000801160d */
[----:B------:R-:W-:Y:S02]  /*2110*/  UIADD3 UR40, UPT, UPT, UR12, 0x6400, URZ ;  /* 0x000064000c287890 */ /* 0x000fe4000fffe0ff */
[----:B------:R-:W-:Y:S02]  /*2120*/  USEL UR13, UR9, UR13, !UP2 ;  /* 0x0000000d090d7287 */ /* 0x000fe4000d000000 */
[----:B------:R-:W-:Y:S02]  /*2130*/  UISETP.NE.AND UP2, UPT, UR24, 0x1, UPT ;  /* 0x000000011800788c */ /* 0x000fe4000bf45270 */
[----:B------:R-:W-:Y:S02]  /*2140*/  UIMAD.WIDE.U32 UR14, UR13, UR26, URZ ;  /* 0x0000001a0d0e72a5 */ /* 0x000fe4000f8e00ff */
[----:B------:R-:W-:Y:S02]  /*2150*/  UIADD3 UR44, UPT, UPT, UR12, 0x7400, URZ ;  /* 0x000074000c2c7890 */ /* 0x000fe4000fffe0ff */
[----:B------:R-:W-:Y:S02]  /*2160*/  UIADD3 UR12, UPT, UPT, -UR9, URZ, URZ ;  /* 0x000000ff090c7290 */ /* 0x000fe4000fffe1ff */
[----:B------:R-:W-:Y:S02]  /*2170*/  UIADD3.X UR33, UPT, UPT, URZ, UR55, URZ, UP0, !UPT ;  /* 0x00000037ff217290 */ /* 0x000fe400087fe4ff */
[----:B------:R-:W-:Y:S02]  /*2180*/  UIMAD UR12, UR22, UR12, UR43 ;  /* 0x0000000c160c72a4 */ /* 0x000fe4000f8e022b */
[----:B------:R-:W-:Y:S01]  /*2190*/  UISETP.NE.AND UP0, UPT, UR18, UR51, UPT ;  /* 0x000000331200728c */ /* 0x000fe2000bf05270 */
[----:B------:R-:W-:Y:S01]  /*21a0*/  UMOV UR53, 0x10000000 ;  /* 0x1000000000357882 */ /* 0x000fe20000000000 */
[----:B------:R-:W-:Y:S01]  /*21b0*/  UMOV UR45, UR41 ;  /* 0x00000029002d7c82 */ /* 0x000fe20008000000 */
[----:B------:R-:W-:Y:S01]  /*21c0*/  UTMALDG.2D [UR40], [UR30], desc[UR52] ;  /* 0x000034281e0075b4 */ /* 0x000fe20008009000 */
[----:B------:R-:W-:Y:S01]  /*21d0*/  UMOV UR47, UR43 ;  /* 0x0000002b002f7c82 */ /* 0x000fe20008000000 */
[----:B------:R-:W-:Y:S02]  /*21e0*/  UMOV UR8, UR15 ;  /* 0x0000000f00087c82 */ /* 0x000fe40008000000 */
[----:B------:R-:W-:Y:S02]  /*21f0*/  USHF.R.U32.HI UR11, URZ, UR25, UR8 ;  /* 0x00000019ff0b7299 */ /* 0x000fe40008011608 */
[----:B------:R-:W-:Y:S02]  /*2200*/  UIADD3 UR8, UPT, UPT, UR19, 0x26400, URZ ;  /* 0x0002640013087890 */ /* 0x000fe4000fffe0ff */
[----:B------:R-:W-:Y:S01]  /*2210*/  USEL UR14, UR13, UR11, !UP2 ;  /* 0x0000000b0d0e7287 */ /* 0x000fe2000d000000 */
[----:B------:R-:W-:Y:S01]  /*2220*/  UTMALDG.2D [UR44], [UR30], desc[UR52] ;  /* 0x0000342c1e0075b4 */ /* 0x000fe20008009000 */
[----:B------:R-:W-:Y:S02]  /*2230*/  UIADD3 UR11, UPT, UPT, -UR13, URZ, URZ ;  /* 0x000000ff0d0b7290 */ /* 0x000fe4000fffe1ff */
[----:B------:R-:W-:Y:S02]  /*2240*/  UIADD3 UR15, UPT, UPT, -UR14, URZ, URZ ;  /* 0x000000ff0e0f7290 */ /* 0x000fe4000fffe1ff */
[----:B------:R-:W-:Y:S02]  /*2250*/  UIMAD UR9, UR23, UR11, UR9 ;  /* 0x0000000b170972a4 */ /* 0x000fe4000f8e0209 */
[----:B------:R-:W-:Y:S02]  /*2260*/  UIMAD UR13, UR24, UR15, UR13 ;  /* 0x0000000f180d72a4 */ /* 0x000fe4000f8e020d */
[----:B------:R-:W-:Y:S02]  /*2270*/  UIMAD UR11, UR12, UR5, UR4 ;  /* 0x000000050c0b72a4 */ /* 0x000fe4000f8e0204 */
[----:B------:R-:W-:Y:S02]  /*2280*/  UIMAD UR12, UR9, UR16, UR6 ;  /* 0x00000010090c72a4 */ /* 0x000fe4000f8e0206 */
[----:B------:R-:W-:Y:S02]  /*2290*/  UIMAD UR13, UR13, UR17, UR7 ;  /* 0x000000110d0d72a4 */ /* 0x000fe4000f8e0207 */
[----:B------:R-:W-:Y:S01]  /*22a0*/  UPRMT UR15, UR29, 0x5410, URZ ;  /* 0x000054101d0f7896 */ /* 0x000fe200080000ff */
[----:B------:R-:W-:Y:S01]  /*22b0*/  UMOV UR9, UR41 ;  /* 0x0000002900097c82 */ /* 0x000fe20008000000 */
[----:B------:R-:W-:Y:S07]  /*22c0*/  UMOV UR19, UR51 ;  /* 0x0000003300137c82 */ /* 0x000fee0008000000 */
[----:B------:R1:W-:Y:S02]  /*22d0*/  UTMALDG.5D.IM2COL [UR8], [UR32], UR15 ;  /* 0x00000008200073b4 */ /* 0x0003e4000806000f */
[----:B-1----:R-:W-:Y:S01]  /*22e0*/  UMOV UR11, UR38 ;  /* 0x00000026000b7c82 */ /* 0x002fe20008000000 */
[----:B---3--:R-:W-:Y:S05]  /*22f0*/  BRA.U UP0, `(.L_x_23) ;  /* 0xfffffff900ec7547 */ /* 0x008fea000b83ffff */
.L_x_18:
[----:B------:R-:W-:Y:S01]  /*2300*/  ULEA UR4, UR38, UR37, 0x3 ;  /* 0x0000002526047291 */ /* 0x000fe2000f8e18ff */
[----:B------:R-:W-:Y:S01]  /*2310*/  MOV R0, UR36 ;  /* 0x0000002400007c02 */ /* 0x000fe20008000f00 */
[----:B------:R-:W-:Y:S01]  /*2320*/  @!P1 SYNCS.ARRIVE.TRANS64.A1T0 RZ, [UR37+0x138], RZ ;  /* 0x000138ffffff99a7 */ /* 0x000fe20008100025 */
[----:B------:R-:W-:Y:S02]  /*2330*/  UISETP.GT.AND UP0, UPT, UR64, UR63, UPT ;  /* 0x0000003f4000728c */ /* 0x000fe4000bf04270 */
[----:B------:R-:W-:-:S04]  /*2340*/  SHF.L.U32 R0, R0, 0x1f, RZ ;  /* 0x0000001f00007819 */ /* 0x000fc800000006ff */
[----:B--2-4-:R1:W2:Y:S03]  /*2350*/  SYNCS.PHASECHK.TRANS64.TRYWAIT P0, [UR4+0x80], R0 ;  /* 0x00008000ff0075a7 */ /* 0x0142a60008001104 */
[----:B------:R-:W-:Y:S05]  /*2360*/  BRA.U !UP0, `(.L_x_24) ;  /* 0x00000005086c7547 */ /* 0x000fea000b800000 */
[----:B------:R-:W3:Y:S01]  /*2370*/  LDCU.64 UR12, c[0x0][0x5c0] ;  /* 0x0000b800ff0c77ac */ /* 0x000ee20008000a00 */
[----:B------:R-:W3:Y:S01]  /*2380*/  LDCU.64 UR8, c[0x0][0x5f8] ;  /* 0x0000bf00ff0877ac */ /* 0x000ee20008000a00 */
[----:B------:R-:W4:Y:S01]  /*2390*/  LDCU UR11, c[0x0][0x5c8] ;  /* 0x0000b900ff0b77ac */ /* 0x000f220008000800 */
[----:B------:R-:W4:Y:S01]  /*23a0*/  LDCU UR43, c[0x0][0x600] ;  /* 0x0000c000ff2b77ac */ /* 0x000f220008000800 */
[----:B------:R-:W1:Y:S01]  /*23b0*/  LDCU UR23, c[0x0][0x5a8] ;  /* 0x0000b500ff1777ac */ /* 0x000e620008000800 */
[----:B------:R-:W1:Y:S01]  /*23c0*/  LDCU UR22, c[0x0][0x59c] ;  /* 0x0000b380ff1677ac */ /* 0x000e620008000800 */
[----:B---3--:R-:W-:Y:S01]  /*23d0*/  UIMAD UR48, UR50, UR13, UR9 ;  /* 0x0000000d323072a4 */ /* 0x008fe2000f8e0209 */
[----:B------:R-:W3:Y:S01]  /*23e0*/  LDCU UR18, c[0x0][0x590] ;  /* 0x0000b200ff1277ac */ /* 0x000ee20008000800 */
[----:B----4-:R-:W-:Y:S01]  /*23f0*/  UIMAD UR43, UR56, UR11, UR43 ;  /* 0x0000000b382b72a4 */ /* 0x010fe2000f8e022b */
[----:B------:R-:W4:Y:S01]  /*2400*/  LDCU UR27, c[0x0][0x594] ;  /* 0x0000b280ff1b77ac */ /* 0x000f220008000800 */
        /* <DEDUP_REMOVED lines=9> */
[----:B------:R-:W-:Y:S02]  /*24a0*/  UIADD3 UR50, UPT, UPT, UR65, UR19, URZ ;  /* 0x0000001341327290 */ /* 0x000fe4000fffe0ff */
[----:B------:R-:W-:Y:S01]  /*24b0*/  UIADD3 UR46, UPT, UPT, UR42, 0x40, URZ ;  /* 0x000000402a2e7890 */ /* 0x000fe2000fffe0ff */
[----:B------:R-:W-:-:S11]  /*24c0*/  UMOV UR11, UR38 ;  /* 0x00000026000b7c82 */ /* 0x000fd60008000000 */
.L_x_29:
[----:B------:R-:W-:Y:S01]  /*24d0*/  @!P2 MOV R3, 0x3000 ;  /* 0x000030000003a802 */ /* 0x000fe20000000f00 */
[----:B------:R-:W-:Y:S01]  /*24e0*/  ULEA UR33, UR11, UR37, 0x3 ;  /* 0x000000250b217291 */ /* 0x000fe2000f8e18ff */
[----:B--2---:R-:W-:Y:S11]  /*24f0*/  @P0 BRA `(.L_x_25) ;  /* 0x0000000000100947 */ /* 0x004ff60003800000 */
[----:B-1----:R-:W-:Y:S04]  /*2500*/  MOV R0, UR36 ;  /* 0x0000002400007c02 */ /* 0x002fe80008000f00 */
[----:B------:R-:W-:Y:S04]  /*2510*/  SHF.L.U32 R5, R0, 0x1f, RZ ;  /* 0x0000001f00057819 */ /* 0x000fe800000006ff */
[----:B------:R-:W1:Y:S02]  /*2520*/  SYNCS.PHASECHK.TRANS64.TRYWAIT P0, [UR33+0x80], R5 ;  /* 0x00008005ff0075a7 */ /* 0x000e640008001121 */
[----:B-1----:R-:W-:Y:S05]  /*2530*/  @!P0 BRA `(.L_x_26) ;  /* 0x0000006c00e08947 */ /* 0x002fea0003800000 */
.L_x_25:
[----:B------:R2:W-:Y:S01]  /*2540*/  @!P2 SYNCS.ARRIVE.TRANS64 RZ, [UR33], R3 ;  /* 0x00000003ffffa9a7 */ /* 0x0005e20008000021 */
[----:B------:R-:W-:Y:S04]  /*2550*/  BSSY.RECONVERGENT B0, `(.L_x_27) ;  /* 0x0000003000007945 */ /* 0x000fe80003800200 */
[----:B------:R-:W-:Y:S05]  /*2560*/  @P3 BRA `(.L_x_28) ;  /* 0x0000000000043947 */ /* 0x000fea0003800000 */
[----:B-1-34-:R-:W-:Y:S05]  /*2570*/  BPT.TRAP 0x1 ;  /* 0x000000040000795c */ /* 0x01afea0000300000 */
.L_x_28:
[----:B-1-34-:R-:W-:Y:S05]  /*2580*/  BSYNC.RECONVERGENT B0 ;  /* 0x0000000000007941 */ /* 0x01afea0003800200 */
.L_x_27:
[----:B------:R-:W-:Y:S02]  /*2590*/  UIADD3 UR8, UPT, UPT, UR11, 0x1, URZ ;  /* 0x000000010b087890 */ /* 0x000fe4000fffe0ff */
[----:B------:R-:W-:Y:S02]  /*25a0*/  USHF.L.U32 UR35, UR19, 0x5, URZ ;  /* 0x0000000513237899 */ /* 0x000fe400080006ff */
[----:B------:R-:W-:Y:S02]  /*25b0*/  UISETP.NE.AND UP0, UPT, UR8, 0x10, UPT ;  /* 0x000000100800788c */ /* 0x000fe4000bf05270 */
[----:B------:R-:W-:Y:S02]  /*25c0*/  UIADD3 UR28, UP1, UPT, UR54, 0x80, URZ ;  /* 0x00000080361c7890 */ /* 0x000fe4000ff3e0ff */
[----:B------:R-:W-:Y:S02]  /*25d0*/  USEL UR9, URZ, 0x1, UP0 ;  /* 0x00000001ff097887 */ /* 0x000fe40008000000 */
[----:B------:R-:W-:Y:S02]  /*25e0*/  USEL UR38, UR8, URZ, UP0 ;  /* 0x000000ff08267287 */ /* 0x000fe40008000000 */
[----:B------:R-:W-:Y:S02]  /*25f0*/  ULOP3.LUT UR36, UR36, UR9, URZ, 0x3c, !UPT ;  /* 0x0000000924247292 */ /* 0x000fe4000f8e3cff */
[----:B------:R-:W-:Y:S02]  /*2600*/  ULEA UR8, UR38, UR37, 0x3 ;  /* 0x0000002526087291 */ /* 0x000fe4000f8e18ff */
[----:B------:R-:W-:Y:S02]  /*2610*/  UISETP.NE.AND UP0, UPT, UR18, 0x1, UPT ;  /* 0x000000011200788c */ /* 0x000fe4000bf05270 */
[----:B------:R-:W-:Y:S01]  /*2620*/  ULEA UR30, UR11, UR37, 0xd ;  /* 0x000000250b1e7291 */ /* 0x000fe2000f8e68ff */
[----:B------:R-:W-:Y:S01]  /*2630*/  MOV R0, UR36 ;  /* 0x0000002400007c02 */ /* 0x000fe20008000f00 */
[----:B------:R-:W-:Y:S02]  /*2640*/  UISETP.NE.AND UP2, UPT, UR23, 0x1, UPT ;  /* 0x000000011700788c */ /* 0x000fe4000bf45270 */
[----:B------:R-:W-:Y:S01]  /*2650*/  UIADD3.X UR29, UPT, UPT, URZ, UR55, URZ, UP1, !UPT ;  /* 0x00000037ff1d7290 */ /* 0x000fe20008ffe4ff */
[----:B--2---:R-:W-:Y:S01]  /*2660*/  SHF.L.U32 R3, R0, 0x1f, RZ ;  /* 0x0000001f00037819 */ /* 0x004fe200000006ff */
[----:B------:R-:W-:Y:S02]  /*2670*/  UIADD3 UR32, UPT, UPT, UR30, 0x6400, URZ ;  /* 0x000064001e207890 */ /* 0x000fe4000fffe0ff */
[----:B------:R-:W-:Y:S01]  /*2680*/  UIADD3 UR44, UPT, UPT, UR30, 0x7400, URZ ;  /* 0x000074001e2c7890 */ /* 0x000fe2000fffe0ff */
[----:B------:R1:W2:Y:S01]  /*2690*/  SYNCS.PHASECHK.TRANS64.TRYWAIT P0, [UR8+0x80], R3 ;  /* 0x00008003ff0075a7 */ /* 0x0002a20008001108 */
[----:B------:R-:W-:Y:S02]  /*26a0*/  UIMAD.WIDE.U32 UR8, UR35, UR27, URZ ;  /* 0x0000001b230872a5 */ /* 0x000fe4000f8e00ff */
[----:B------:R-:W-:Y:S02]  /*26b0*/  ULEA UR8, UR48, UR49, 0x5 ;  /* 0x0000003130087291 */ /* 0x000fe4000f8e28ff */
[----:B------:R-:W-:Y:S02]  /*26c0*/  USHF.R.U32.HI UR9, URZ, UR26, UR9 ;  /* 0x0000001aff097299 */ /* 0x000fe40008011609 */
[----:B------:R-:W-:Y:S02]  /*26d0*/  ULEA UR31, UR43, UR8, 0xa ;  /* 0x000000082b1f7291 */ /* 0x000fe4000f8e50ff */
[----:B------:R-:W-:Y:S02]  /*26e0*/  USEL UR9, UR35, UR9, !UP0 ;  /* 0x0000000923097287 */ /* 0x000fe4000c000000 */
[----:B------:R-:W-:Y:S02]  /*26f0*/  UISETP.NE.AND UP0, UPT, UR22, 0x1, UPT ;  /* 0x000000011600788c */ /* 0x000fe4000bf05270 */
[----:B------:R-:W-:Y:S02]  /*2700*/  UIMAD.WIDE.U32 UR12, UR9, UR20, URZ ;  /* 0x00000014090c72a5 */ /* 0x000fe4000f8e00ff */
[----:B------:R-:W-:Y:S02]  /*2710*/  ULEA UR12, UR11, UR37, 0xc ;  /* 0x000000250b0c7291 */ /* 0x000fe4000f8e60ff */
[----:B------:R-:W-:Y:S02]  /*2720*/  USHF.R.U32.HI UR13, URZ, UR21, UR13 ;  /* 0x00000015ff0d7299 */ /* 0x000fe4000801160d */
[----:B------:R-:W-:Y:S02]  /*2730*/  UIADD3 UR19, UPT, UPT, UR19, 0x1, URZ ;  /* 0x0000000113137890 */ /* 0x000fe4000fffe0ff */
[----:B------:R-:W-:Y:S02]  /*2740*/  USEL UR13, UR9, UR13, !UP0 ;  /* 0x0000000d090d7287 */ /* 0x000fe4000c000000 */
[----:B------:R-:W-:Y:S02]  /*2750*/  UIADD3 UR40, UP0, UPT, UR54, 0x180, URZ ;  /* 0x0000018036287890 */ /* 0x000fe4000ff1e0ff */
[----:B------:R-:W-:Y:S02]  /*2760*/  UIMAD.WIDE.U32 UR14, UR13, UR25, URZ ;  /* 0x000000190d0e72a5 */ /* 0x000fe4000f8e00ff */
[----:B------:R-:W-:Y:S02]  /*2770*/  UIADD3.X UR41, UPT, UPT, URZ, UR55, URZ, UP0, !UPT ;  /* 0x00000037ff297290 */ /* 0x000fe400087fe4ff */
[----:B------:R-:W-:Y:S01]  /*2780*/  UISETP.NE.AND UP0, UPT, UR19, UR50, UPT ;  /* 0x000000321300728c */ /* 0x000fe2000bf05270 */
[----:B------:R-:W-:Y:S01]  /*2790*/  UMOV UR52, 0x0 ;  /* 0x0000000000347882 */ /* 0x000fe20000000000 */
[----:B------:R-:W-:Y:S01]  /*27a0*/  UMOV UR53, 0x10000000 ;  /* 0x1000000000357882 */ /* 0x000fe20000000000 */
[----:B------:R-:W-:Y:S01]  /*27b0*/  UMOV UR34, UR42 ;  /* 0x0000002a00227c82 */ /* 0x000fe20008000000 */
        /* <DEDUP_REMOVED lines=10> */
[----:B------:R-:W-:Y:S02]  /*2860*/  UIADD3 UR15, UPT, UPT, -UR14, URZ, URZ ;  /* 0x000000ff0e0f7290 */ /* 0x000fe4000fffe1ff */
[----:B------:R-:W-:Y:S02]  /*2870*/  UIMAD UR12, UR18, UR12, UR35 ;  /* 0x0000000c120c72a4 */ /* 0x000fe4000f8e0223 */
[----:B------:R-:W-:Y:S02]  /*2880*/  UIMAD UR9, UR22, UR11, UR9 ;  /* 0x0000000b160972a4 */ /* 0x000fe4000f8e0209 */
[----:B------:R-:W-:Y:S02]  /*2890*/  UIMAD UR13, UR23, UR15, UR13 ;  /* 0x0000000f170d72a4 */ /* 0x000fe4000f8e020d */
[----:B------:R-:W-:Y:S02]  /*28a0*/  UIMAD UR11, UR12, UR5, UR4 ;  /* 0x000000050c0b72a4 */ /* 0x000fe4000f8e0204 */
[----:B------:R-:W-:Y:S02]  /*28b0*/  UIMAD UR12, UR9, UR16, UR6 ;  /* 0x00000010090c72a4 */ /* 0x000fe4000f8e0206 */
[----:B------:R-:W-:Y:S02]  /*28c0*/  UIMAD UR13, UR13, UR17, UR7 ;  /* 0x000000110d0d72a4 */ /* 0x000fe4000f8e0207 */
[----:B------:R-:W-:Y:S01]  /*28d0*/  UPRMT UR15, UR31, 0x5410, URZ ;  /* 0x000054101f0f7896 */ /* 0x000fe200080000ff */
[----:B------:R-:W-:Y:S08]  /*28e0*/  UMOV UR9, UR33 ;  /* 0x0000002100097c82 */ /* 0x000ff00008000000 */
[----:B------:R3:W-:Y:S02]  /*28f0*/  UTMALDG.5D.IM2COL [UR8], [UR40], UR15 ;  /* 0x00000008280073b4 */ /* 0x0007e4000806000f */
[----:B---3--:R-:W-:Y:S01]  /*2900*/  UMOV UR11, UR38 ;  /* 0x00000026000b7c82 */ /* 0x008fe20008000000 */
[----:B-1----:R-:W-:Y:S05]  /*2910*/  BRA.U UP0, `(.L_x_29) ;  /* 0xfffffff900ec7547 */ /* 0x002fea000b83ffff */
.L_x_24:
[----:B------:R-:W-:Y:S01]  /*2920*/  SHF.L.U32 R3, R2, 0x1f, RZ ;  /* 0x0000001f02037819 */ /* 0x000fe200000006ff */
[----:B------:R-:W-:-:S03]  /*2930*/  NOP ;  /* 0x0000000000007918 */ /* 0x000fc60000000000 */
[----:B--2---:R-:W2:Y:S02]  /*2940*/  SYNCS.PHASECHK.TRANS64.TRYWAIT P0, [UR37+0x140], R3 ;  /* 0x00014003ff0075a7 */ /* 0x004ea40008001125 */
[----:B--2---:R-:W-:Y:S05]  /*2950*/  @!P0 BRA `(.L_x_30) ;  /* 0x0000006800f08947 */ /* 0x004fea0003800000 */
.L_x_123:
[----:B------:R-:W2:Y:S01]  /*2960*/  LDS.128 R4, [UR37+0x180] ;  /* 0x00018025ff047984 */ /* 0x000ea20008000c00 */
[----:B------:R-:W-:Y:S02]  /*2970*/  UIADD3 UR4, UPT, UPT, UR37, 0x148, URZ ;  /* 0x0000014825047890 */ /* 0x000fe4000fffe0ff */
[----:B------:R-:W-:Y:S01]  /*2980*/  UISETP.GE.AND UP0, UPT, UR39, 0x1, UPT ;  /* 0x000000012700788c */ /* 0x000fe2000bf06270 */
[----:B------:R-:W-:Y:S01]  /*2990*/  @!PT LDS RZ, [RZ] ;  /* 0x00000000fffff984 */ /* 0x000fe20000000800 */
[----:B------:R-:W-:Y:S01]  /*29a0*/  @!PT LDS RZ, [RZ] ;  /* 0x00000000fffff984 */ /* 0x000fe20000000800 */
[----:B------:R-:W-:Y:S01]  /*29b0*/  @!PT LDS RZ, [RZ] ;  /* 0x00000000fffff984 */ /* 0x000fe20000000800 */
[----:B------:R-:W-:Y:S01]  /*29c0*/  @!PT LDS RZ, [RZ] ;  /* 0x00000000fffff984 */ /* 0x000fe20000000800 */
[----:B------:R3:W-:Y:S06]  /*29d0*/  MEMBAR.ALL.CTA ;  /* 0x0000000000007992 */ /* 0x0007ec0000008000 */
[----:B---3--:R-:W3:Y:S01]  /*29e0*/  FENCE.VIEW.ASYNC.S ;  /* 0x00000000000073c6 */ /* 0x008ee20000000000 */
[----:B------:R-:W-:-:S09]  /*29f0*/  UPRMT UR4, URZ, 0x654, UR4 ;  /* 0x00000654ff047896 */ /* 0x000fd20008000004 */
[----:B---3--:R-:W-:Y:S01]  /*2a00*/  SYNCS.ARRIVE.TRANS64.RED.A1T0 RZ, [UR4], RZ ;  /* 0x000000ffffff79a7 */ /* 0x008fe20008100404 */
[----:B--2---:R-:W-:-:S13]  /*2a10*/  LOP3.LUT P0, RZ, R6, 0x1, RZ, 0xc0, !PT ;  /* 0x0000000106ff7812 */ /* 0x004fda000780c0ff */
[----:B------:R-:W-:Y:S01]  /*2a20*/  VOTEU.ANY UP1, P0 ;  /* 0x0000000000ff7886 */ /* 0x000fe20000020100 */
[----:B------:R-:W-:-:S13]  /*2a30*/  PLOP3.LUT P0, PT, PT, PT, UP1, 0x80, 0x8 ;  /* 0x000000000008781c */ /* 0x000fda0003f0f018 */
[----:B-1----:R-:W-:Y:S02]  /*2a40*/  @P0 MOV R0, R4 ;  /* 0x0000000400000202 */ /* 0x002fe40000000f00 */
[----:B------:R-:W-:Y:S02]  /*2a50*/  @P0 LOP3.LUT R4, R5, 0xffff, RZ, 0xc0, !PT ;  /* 0x0000ffff05040812 */ /* 0x000fe400078ec0ff */
[----:B------:R-:W-:Y:S02]  /*2a60*/  @P0 R2UR UR6, R0 ;  /* 0x00000000000602ca */ /* 0x000fe400000e0000 */
[----:B------:R-:W-:-:S11]  /*2a70*/  @P0 R2UR UR5, R4 ;  /* 0x00000000040502ca */ /* 0x000fd600000e0000 */
[----:B------:R-:W-:Y:S02]  /*2a80*/  @UP1 UMOV UR58, UR6 ;  /* 0x00000006003a1c82 */ /* 0x000fe40008000000 */
[----:B------:R-:W-:Y:S01]  /*2a90*/  @UP1 UMOV UR57, UR5 ;  /* 0x0000000500391c82 */ /* 0x000fe20008000000 */
[----:B------:R-:W-:Y:S05]  /*2aa0*/  BRA.U !UP0, `(.L_x_31) ;  /* 0x0000000108d47547 */ /* 0x000fea000b800000 */
[----:B------:R-:W1:Y:S01]  /*2ab0*/  LDCU.128 UR16, c[0x0][0xc10] ;  /* 0x00018200ff1077ac */ /* 0x000e620008000c00 */
[----:B------:R-:W2:Y:S01]  /*2ac0*/  LDCU UR20, c[0x0][0xc20] ;  /* 0x00018400ff1477ac */ /* 0x000ea20008000800 */
[----:B------:R-:W3:Y:S01]  /*2ad0*/  LDCU UR13, c[0x0][0xc0c] ;  /* 0x00018180ff0d77ac */ /* 0x000ee20008000800 */
[----:B------:R-:W4:Y:S01]  /*2ae0*/  LDCU.64 UR14, c[0x0][0xc28] ;  /* 0x00018500ff0e77ac */ /* 0x000f220008000a00 */
[----:B------:R-:W-:Y:S02]  /*2af0*/  UISETP.NE.AND UP3, UPT, UR39, 0x1, UPT ;  /* 0x000000012700788c */ /* 0x000fe4000bf65270 */
[----:B-1----:R-:W-:Y:S02]  /*2b00*/  UIMAD.WIDE.U32 UR4, UR61, UR19, URZ ;  /* 0x000000133d0472a5 */ /* 0x002fe4000f8e00ff */
[----:B------:R-:W-:Y:S02]  /*2b10*/  UIMAD.WIDE.U32 UR6, UR62, UR16, URZ ;  /* 0x000000103e0672a5 */ /* 0x000fe4000f8e00ff */
[----:B------:R-:W-:-:S02]  /*2b20*/  UISETP.NE.AND UP0, UPT, UR18, 0x1, UPT ;  /* 0x000000011200788c */ /* 0x000fc4000bf05270 */
[----:B------:R-:W-:Y:S01]  /*2b30*/  UIMAD.WIDE.U32 UR10, UR57, UR19, URZ ;  /* 0x00000013390a72a5 */ /* 0x000fe2000f8e00ff */
[----:B------:R-:W-:Y:S01]  /*2b40*/  UMOV UR4, UR5 ;  /* 0x0000000500047c82 */ /* 0x000fe20008000000 */
[----:B---3--:R-:W-:Y:S02]  /*2b50*/  UISETP.NE.AND UP2, UPT, UR13, 0x1, UPT ;  /* 0x000000010d00788c */ /* 0x008fe4000bf45270 */
[----:B--2---:R-:W-:Y:S02]  /*2b60*/  USHF.R.U32.HI UR5, URZ, UR20, UR4 ;  /* 0x00000014ff057299 */ /* 0x004fe40008011604 */
[----:B------:R-:W-:Y:S01]  /*2b70*/  UIMAD.WIDE.U32 UR8, UR58, UR16, URZ ;  /* 0x000000103a0872a5 */ /* 0x000fe2000f8e00ff */
[----:B------:R-:W-:Y:S01]  /*2b80*/  UMOV UR4, UR7 ;  /* 0x0000000700047c82 */ /* 0x000fe20008000000 */
[----:B------:R-:W-:Y:S02]  /*2b90*/  USEL UR5, UR61, UR5, !UP0 ;  /* 0x000000053d057287 */ /* 0x000fe4000c000000 */
[----:B------:R-:W-:-:S02]  /*2ba0*/  USHF.R.U32.HI UR4, URZ, UR17, UR4 ;  /* 0x00000011ff047299 */ /* 0x000fc40008011604 */
[----:B----4-:R-:W-:Y:S02]  /*2bb0*/  UIMAD.WIDE.U32 UR6, UR5, UR14, URZ ;  /* 0x0000000e050672a5 */ /* 0x010fe4000f8e00ff */
[----:B------:R-:W-:Y:S01]  /*2bc0*/  USEL UR12, UR62, UR4, !UP2 ;  /* 0x000000043e0c7287 */ /* 0x000fe2000d000000 */
[----:B------:R-:W-:Y:S02]  /*2bd0*/  UMOV UR8, UR9 ;  /* 0x0000000900087c82 */ /* 0x000fe40008000000 */
[----:B------:R-:W-:Y:S01]  /*2be0*/  UMOV UR4, UR11 ;  /* 0x0000000b00047c82 */ /* 0x000fe20008000000 */
[----:B------:R-:W-:Y:S01]  /*2bf0*/  UIMAD.WIDE.U32 UR10, UR12, UR14, URZ ;  /* 0x0000000e0c0a72a5 */ /* 0x000fe2000f8e00ff */
[----:B------:R-:W-:Y:S01]  /*2c00*/  UMOV UR6, UR7 ;  /* 0x0000000700067c82 */ /* 0x000fe20008000000 */
[----:B------:R-:W-:Y:S02]  /*2c10*/  USHF.R.U32.HI UR4, URZ, UR20, UR4 ;  /* 0x00000014ff047299 */ /* 0x000fe40008011604 */
[----:B------:R-:W-:-:S02]  /*2c20*/  @UP3 USHF.R.U32.HI UR5, URZ, UR15, UR6 ;  /* 0x0000000fff053299 */ /* 0x000fc40008011606 */
[----:B------:R-:W-:Y:S01]  /*2c30*/  USHF.R.U32.HI UR17, URZ, UR17, UR8 ;  /* 0x00000011ff117299 */ /* 0x000fe20008011608 */
[----:B------:R-:W-:Y:S01]  /*2c40*/  UMOV UR6, UR11 ;  /* 0x0000000b00067c82 */ /* 0x000fe20008000000 */
[----:B------:R-:W-:Y:S02]  /*2c50*/  USEL UR4, UR57, UR4, !UP0 ;  /* 0x0000000439047287 */ /* 0x000fe4000c000000 */
[----:B------:R-:W-:Y:S02]  /*2c60*/  @UP3 USHF.R.U32.HI UR12, URZ, UR15, UR6 ;  /* 0x0000000fff0c3299 */ /* 0x000fe40008011606 */
[----:B------:R-:W-:Y:S02]  /*2c70*/  UIMAD UR6, UR39, UR5, URZ ;  /* 0x00000005270672a4 */ /* 0x000fe4000f8e02ff */
[----:B------:R-:W-:Y:S02]  /*2c80*/  USEL UR5, UR58, UR17, !UP2 ;  /* 0x000000113a057287 */ /* 0x000fe4000d000000 */
[----:B------:R-:W-:-:S02]  /*2c90*/  UIMAD UR8, UR39, UR12, URZ ;  /* 0x0000000c270872a4 */ /* 0x000fc4000f8e02ff */
[----:B------:R-:W-:Y:S02]  /*2ca0*/  UISETP.GE.AND UP0, UPT, UR4, UR6, UPT ;  /* 0x000000060400728c */ /* 0x000fe4000bf06270 */
[----:B------:R-:W-:Y:S02]  /*2cb0*/  UIMAD.WIDE.U32 UR6, UR4, UR14, URZ ;  /* 0x0000000e040672a5 */ /* 0x000fe4000f8e00ff */
[----:B------:R-:W-:Y:S02]  /*2cc0*/  UISETP.GE.OR UP0, UPT, UR5, UR8, UP0 ;  /* 0x000000080500728c */ /* 0x000fe40008706670 */
[----:B------:R-:W-:Y:S02]  /*2cd0*/  UIMAD.WIDE.U32 UR8, UR5, UR14, URZ ;  /* 0x0000000e050872a5 */ /* 0x000fe4000f8e00ff */
[----:B------:R-:W-:Y:S01]  /*2ce0*/  UIADD3 UR10, UPT, UPT, -UR4, URZ, URZ ;  /* 0x000000ff040a7290 */ /* 0x000fe2000fffe1ff */
[----:B------:R-:W-:Y:S02]  /*2cf0*/  UMOV UR6, UR7 ;  /* 0x0000000700067c82 */ /* 0x000fe40008000000 */
[----:B------:R-:W-:-:S02]  /*2d00*/  USHF.R.U32.HI UR6, URZ, UR15, UR6 ;  /* 0x0000000fff067299 */ /* 0x000fc40008011606 */
[----:B------:R-:W-:Y:S02]  /*2d10*/  UIMAD UR10, UR18, UR10, UR57 ;  /* 0x0000000a120a72a4 */ /* 0x000fe4000f8e0239 */
[----:B------:R-:W-:Y:S01]  /*2d20*/  USEL UR6, UR4, UR6, !UP3 ;  /* 0x0000000604067287 */ /* 0x000fe2000d800000 */
[----:B------:R-:W-:Y:S01]  /*2d30*/  @!UP0 UMOV UR7, UR9 ;  /* 0x0000000900078c82 */ /* 0x000fe20008000000 */
[----:B------:R-:W-:Y:S02]  /*2d40*/  UIADD3 UR9, UPT, UPT, -UR5, URZ, URZ ;  /* 0x000000ff05097290 */ /* 0x000fe4000fffe1ff */
[----:B------:R-:W-:Y:S02]  /*2d50*/  @!UP0 USHF.R.U32.HI UR7, URZ, UR15, UR7 ;  /* 0x0000000fff078299 */ /* 0x000fe40008011607 */
[----:B------:R-:W-:Y:S02]  /*2d60*/  UIADD3 UR8, UPT, UPT, -UR6, URZ, URZ ;  /* 0x000000ff06087290 */ /* 0x000fe4000fffe1ff */
[----:B------:R-:W-:-:S02]  /*2d70*/  @!UP0 USEL UR7, UR5, UR7, !UP3 ;  /* 0x0000000705078287 */ /* 0x000fc4000d800000 */
[----:B------:R-:W-:Y:S02]  /*2d80*/  UIMAD UR8, UR39, UR8, UR4 ;  /* 0x00000008270872a4 */ /* 0x000fe4000f8e0204 */
[----:B------:R-:W-:Y:S02]  /*2d90*/  @!UP0 UIADD3 UR6, UPT, UPT, UR6, -UR7, URZ ;  /* 0x8000000706068290 */ /* 0x000fe4000fffe0ff */
[----:B------:R-:W-:Y:S02]  /*2da0*/  @!UP0 UIMAD UR7, UR8, UR12, UR7 ;  /* 0x0000000c080782a4 */ /* 0x000fe4000f8e0207 */
[----:B------:R-:W-:Y:S02]  /*2db0*/  @!UP0 UIMAD UR4, UR39, UR6, UR5 ;  /* 0x00000006270482a4 */ /* 0x000fe4000f8e0205 */
[----:B------:R-:W-:Y:S02]  /*2dc0*/  UIMAD UR6, UR13, UR9, UR58 ;  /* 0x000000090d0672a4 */ /* 0x000fe4000f8e023a */
[----:B------:R-:W-:Y:S01]  /*2dd0*/  UIMAD UR57, UR4, UR18, UR10 ;  /* 0x00000012043972a4 */ /* 0x000fe2000f8e020a */
[----:B------:R-:W-:-:S02]  /*2de0*/  @!UP0 UMOV UR5, UR7 ;  /* 0x0000000700058c82 */ /* 0x000fc40008000000 */
[----:B------:R-:W-:-:S12]  /*2df0*/  UIMAD UR58, UR5, UR13, UR6 ;  /* 0x0000000d053a72a4 */ /* 0x000fd8000f8e0206 */
.L_x_31:
        /* <DEDUP_REMOVED lines=20> */
.L_x_32:
[----:B------:R-:W-:Y:S02]  /*2f40*/  R2UR UR5, R89 ;  /* 0x00000000590572ca */ /* 0x000fe400000e0000 */
[----:B------:R-:W-:Y:S02]  /*2f50*/  R2UR UR4, R88 ;  /* 0x00000000580472ca */ /* 0x000fe400000e0000 */
[----:B------:R-:W-:Y:S02]  /*2f60*/  PLOP3.LUT P1, PT, PT, PT, PT, 0x80, 0x8 ;  /* 0x000000000008781c */ /* 0x000fe40003f2f070 */
[----:B------:R-:W-:-:S07]  /*2f70*/  LOP3.LUT R2, R2, 0x1, RZ, 0x3c, !PT ;  /* 0x0000000102027812 */ /* 0x000fce00078e3cff */
[----:B------:R-:W-:Y:S02]  /*2f80*/  UIADD3 UR28, UPT, UPT, UR58, UR5, URZ ;  /* 0x000000053a1c7290 */ /* 0x000fe4000fffe0ff */
[----:B------:R-:W-:Y:S01]  /*2f90*/  UIADD3 UR22, UPT, UPT, UR57, UR4, URZ ;  /* 0x0000000439167290 */ /* 0x000fe2000fffe0ff */
[----:B------:R-:W-:Y:S11]  /*2fa0*/  BRA.U UP1, `(.L_x_33) ;  /* 0xffffffe5019c7547 */ /* 0x000ff6000b83ffff */
[----:B------:R-:W-:Y:S01]  /*2fb0*/  UIADD3 UR37, UPT, UPT, UR37, 0x80, URZ ;  /* 0x0000008025257890 */ /* 0x000fe2000fffe0ff */
[----:B------:R-:W-:-:S03]  /*2fc0*/  MOV R3, UR36 ;  /* 0x0000002400037c02 */ /* 0x000fc60008000f00 */
[----:B------:R-:W-:Y:S01]  /*2fd0*/  ULEA UR4, UR38, UR37, 0x3 ;  /* 0x0000002526047291 */ /* 0x000fe2000f8e18ff */
[----:B------:R-:W-:-:S08]  /*2fe0*/  SHF.L.U32 R3, R3, 0x1f, RZ ;  /* 0x0000001f03037819 */ /* 0x000fd000000006ff */
[----:B------:R-:W1:Y:S02]  /*2ff0*/  SYNCS.PHASECHK.TRANS64.TRYWAIT P0, [UR4], R3 ;  /* 0x00000003ff0075a7 */ /* 0x000e640008001104 */
[----:B-1----:R-:W-:Y:S05]  /*3000*/  @!P0 BRA `(.L_x_34) ;  /* 0x00000064005c8947 */ /* 0x002fea0003800000 */
.L_x_125:
[----:B------:R-:W-:-:S04]  /*3010*/  UIADD3 UR4, UPT, UPT, UR38, 0x1, URZ ;  /* 0x0000000126047890 */ /* 0x000fc8000fffe0ff */
[----:B------:R-:W-:-:S04]  /*3020*/  UISETP.NE.AND UP0, UPT, UR4, 0x10, UPT ;  /* 0x000000100400788c */ /* 0x000fc8000bf05270 */
[----:B------:R-:W-:Y:S02]  /*3030*/  USEL UR5, URZ, 0x1, UP0 ;  /* 0x00000001ff057887 */ /* 0x000fe40008000000 */
[----:B------:R-:W-:Y:S02]  /*3040*/  USEL UR4, UR4, URZ, UP0 ;  /* 0x000000ff04047287 */ /* 0x000fe40008000000 */
[----:B------:R-:W-:Y:S02]  /*3050*/  ULOP3.LUT UR6, UR36, UR5, URZ, 0x3c, !UPT ;  /* 0x0000000524067292 */ /* 0x000fe4000f8e3cff */
[----:B------:R-:W-:-:S04]  /*3060*/  ULEA UR5, UR4, UR37, 0x3 ;  /* 0x0000002504057291 */ /* 0x000fc8000f8e18ff */
[----:B-1----:R-:W-:-:S04]  /*3070*/  MOV R3, UR6 ;  /* 0x0000000600037c02 */ /* 0x002fc80008000f00 */
[----:B------:R-:W-:-:S04]  /*3080*/  SHF.L.U32 R3, R3, 0x1f, RZ ;  /* 0x0000001f03037819 */ /* 0x000fc800000006ff */
[----:B------:R-:W1:Y:S02]  /*3090*/  SYNCS.PHASECHK.TRANS64.TRYWAIT P0, [UR5], R3 ;  /* 0x00000003ff0075a7 */ /* 0x000e640008001105 */
[----:B-1----:R-:W-:Y:S05]  /*30a0*/  @!P0 BRA `(.L_x_35) ;  /* 0x00000064004c8947 */ /* 0x002fea0003800000 */
.L_x_127:
        /* <DEDUP_REMOVED lines=10> */
.L_x_129:
        /* <DEDUP_REMOVED lines=10> */
.L_x_131:
        /* <DEDUP_REMOVED lines=10> */
.L_x_133:
        /* <DEDUP_REMOVED lines=10> */
.L_x_135:
        /* <DEDUP_REMOVED lines=10> */
.L_x_137:
        /* <DEDUP_REMOVED lines=10> */
.L_x_139:
        /* <DEDUP_REMOVED lines=10> */
.L_x_141:
        /* <DEDUP_REMOVED lines=10> */
.L_x_143:
        /* <DEDUP_REMOVED lines=10> */
.L_x_145:
        /* <DEDUP_REMOVED lines=10> */
.L_x_147:
        /* <DEDUP_REMOVED lines=10> */
.L_x_149:
        /* <DEDUP_REMOVED lines=10> */
.L_x_151:
        /* <DEDUP_REMOVED lines=10> */
.L_x_153:
[----:B------:R-:W-:-:S04]  /*38d0*/  UIADD3 UR4, UPT, UPT, UR4, 0x1, URZ ;  /* 0x0000000104047890 */ /* 0x000fc8000fffe0ff */
[----:B------:R-:W-:-:S04]  /*38e0*/  UISETP.NE.AND UP0, UPT, UR4, 0x10, UPT ;  /* 0x000000100400788c */ /* 0x000fc8000bf05270 */
[----:B------:R-:W-:Y:S02]  /*38f0*/  USEL UR5, URZ, 0x1, UP0 ;  /* 0x00000001ff057887 */ /* 0x000fe40008000000 */
[----:B------:R-:W-:Y:S02]  /*3900*/  USEL UR4, UR4, URZ, UP0 ;  /* 0x000000ff04047287 */ /* 0x000fe40008000000 */
[----:B------:R-:W-:Y:S02]  /*3910*/  ULOP3.LUT UR5, UR6, UR5, URZ, 0x3c, !UPT ;  /* 0x0000000506057292 */ /* 0x000fe4000f8e3cff */
[----:B------:R-:W-:-:S04]  /*3920*/  ULEA UR4, UR4, UR37, 0x3 ;  /* 0x0000002504047291 */ /* 0x000fc8000f8e18ff */
[----:B------:R-:W-:Y:S02]  /*3930*/  IMAD.U32 R2, RZ, RZ, UR5 ;  /* 0x00000005ff027e24 */ /* 0x000fe4000f8e00ff */
[----:B-1----:R-:W-:-:S03]  /*3940*/  MOV R0, UR4 ;  /* 0x0000000400007c02 */ /* 0x002fc60008000f00 */
[----:B------:R-:W-:-:S07]  /*3950*/  SHF.L.U32 R3, R2, 0x1f, RZ ;  /* 0x0000001f02037819 */ /* 0x000fce00000006ff */
.L_x_49:
[----:B-1----:R1:W2:Y:S02]  /*3960*/  SYNCS.PHASECHK.TRANS64.TRYWAIT P0, [R0+URZ], R3 ;  /* 0x00000003000075a7 */ /* 0x0022a400080011ff */
[----:B--2---:R-:W-:Y:S05]  /*3970*/  @!P0 NANOSLEEP.SYNCS 0x989680 ;  /* 0x009896800000895d */ /* 0x004fea0003900000 */
[----:B------:R-:W2:Y:S02]  /*3980*/  @!P0 SYNCS.PHASECHK.TRANS64 P0, [R0+URZ], R3 ;  /* 0x00000003000085a7 */ /* 0x000ea400080010ff */
[----:B--2---:R-:W-:Y:S05]  /*3990*/  @P0 EXIT ;  /* 0x000000000000094d */ /* 0x004fea0003800000 */
[----:B------:R-:W-:Y:S05]  /*39a0*/  BRA `(.L_x_49) ;  /* 0xfffffffc00ec7947 */ /* 0x000fea000383ffff */
.L_x_17:
[----:B------:R-:W2:Y:S02]  /*39b0*/  S2UR UR4, SR_CgaCtaId ;  /* 0x00000000000479c3 */ /* 0x000ea40000008800 */
[----:B--2---:R-:W-:-:S04]  /*39c0*/  UISETP.NE.AND UP0, UPT, UR4, URZ, UPT ;  /* 0x000000ff0400728c */ /* 0x004fc8000bf05270 */
[----:B------:R-:W-:-:S09]  /*39d0*/  UISETP.NE.OR UP0, UPT, UR15, 0x1, UP0 ;  /* 0x000000010f00788c */ /* 0x000fd20008705670 */
[----:B------:R-:W-:Y:S05]  /*39e0*/  BRA.U UP0, `(.L_x_50) ;  /* 0x0000000100b47547 */ /* 0x000fea000b800000 */
[----:B------:R-:W2:Y:S01]  /*39f0*/  S2UR UR5, SR_CgaCtaId ;  /* 0x00000000000579c3 */ /* 0x000ea20000008800 */
[----:B------:R-:W-:Y:S01]  /*3a00*/  UMOV UR4, 0x400 ;  /* 0x0000040000047882 */ /* 0x000fe20000000000 */
[----:B------:R-:W-:Y:S01]  /*3a10*/  HFMA2 R3, -RZ, RZ, 0, 5.9604644775390625e-08 ;  /* 0x00000001ff037431 */ /* 0x000fe200000001ff */
[----:B------:R-:W-:Y:S01]  /*3a20*/  ISETP.NE.AND P0, PT, R0, RZ, PT ;  /* 0x000000ff0000720c */ /* 0x000fe20003f05270 */
[----:B------:R-:W-:Y:S01]  /*3a30*/  IMAD.MOV.U32 R8, RZ, RZ, RZ ;  /* 0x000000ffff087224 */ /* 0x000fe200078e00ff */
[----:B--2---:R-:W-:-:S04]  /*3a40*/  ULEA UR4, UR5, UR4, 0x18 ;  /* 0x0000000405047291 */ /* 0x004fc8000f8ec0ff */
[----:B------:R-:W-:Y:S02]  /*3a50*/  UIADD3 UR5, UPT, UPT, UR4, 0x148, URZ ;  /* 0x0000014804057890 */ /* 0x000fe4000fffe0ff */
[----:B------:R-:W-:Y:S02]  /*3a60*/  UIADD3 UR8, UPT, UPT, UR4, 0x140, URZ ;  /* 0x0000014004087890 */ /* 0x000fe4000fffe0ff */
[----:B------:R-:W-:-:S12]  /*3a70*/  UPRMT UR5, URZ, 0x654, UR5 ;  /* 0x00000654ff057896 */ /* 0x000fd80008000005 */
.L_x_53:
[----:B------:R-:W-:Y:S01]  /*3a80*/  SHF.L.U32 R7, R3, 0x1f, RZ ;  /* 0x0000001f03077819 */ /* 0x000fe200000006ff */
[----:B------:R-:W-:Y:S02]  /*3a90*/  IMAD.U32 R9, RZ, RZ, UR8 ;  /* 0x00000008ff097e24 */ /* 0x000fe4000f8e00ff */
[----:B------:R-:W-:Y:S01]  /*3aa0*/  @!P0 IMAD.MOV.U32 R5, RZ, RZ, 0x10 ;  /* 0x00000010ff058424 */ /* 0x000fe200078e00ff */
[----:B------:R-:W2:Y:S02]  /*3ab0*/  SYNCS.PHASECHK.TRANS64.TRYWAIT P1, [UR4+0x148], R7 ;  /* 0x00014807ff0075a7 */ /* 0x000ea40008021104 */
[----:B------:R-:W-:-:S04]  /*3ac0*/  PRMT R9, R0, 0x654, R9 ;  /* 0x0000065400097816 */ /* 0x000fc80000000009 */
[----:B------:R-:W-:Y:S01]  /*3ad0*/  SEL R2, R9, R2, !P0 ;  /* 0x0000000209027207 */ /* 0x000fe20004000000 */
[----:B--2---:R-:W-:Y:S06]  /*3ae0*/  @!P1 BRA `(.L_x_51) ;  /* 0x00000060000c9947 */ /* 0x004fec0003800000 */
.L_x_155:
[----:B------:R-:W-:Y:S01]  /*3af0*/  UIADD3 UR6, UPT, UPT, UR4, 0x180, URZ ;  /* 0x0000018004067890 */ /* 0x000fe2000fffe0ff */
[----:B------:R3:W-:Y:S01]  /*3b00*/  @!P0 SYNCS.ARRIVE.TRANS64.RED RZ, [R2+URZ], R5 ;  /* 0x0000000502ff89a7 */ /* 0x0007e200080004ff */
[----:B------:R-:W-:Y:S01]  /*3b10*/  UIADD3 UR7, UPT, UPT, UR4, 0x140, URZ ;  /* 0x0000014004077890 */ /* 0x000fe2000fffe0ff */
[----:B------:R-:W-:-:S08]  /*3b20*/  LOP3.LUT R3, R3, 0x1, RZ, 0x3c, !PT ;  /* 0x0000000103037812 */ /* 0x000fd000078e3cff */
[----:B------:R-:W-:Y:S06]  /*3b30*/  UGETNEXTWORKID.BROADCAST [UR6], [UR7] ;  /* 0x00000000060073ca */ /* 0x000fec0008000100 */
[----:B---3--:R-:W-:-:S04]  /*3b40*/  SHF.L.U32 R5, R8, 0x1f, RZ ;  /* 0x0000001f08057819 */ /* 0x008fc800000006ff */
[----:B------:R-:W3:Y:S02]  /*3b50*/  SYNCS.PHASECHK.TRANS64.TRYWAIT P1, [UR4+0x140], R5 ;  /* 0x00014005ff0075a7 */ /* 0x000ee40008021104 */
[----:B---3--:R-:W-:Y:S05]  /*3b60*/  @!P1 BRA `(.L_x_52) ;  /* 0x0000006000049947 */ /* 0x008fea0003800000 */
.L_x_157:
[----:B--2---:R-:W2:Y:S01]  /*3b70*/  LDS.128 R4, [UR4+0x180] ;  /* 0x00018004ff047984 */ /* 0x004ea20008000c00 */
[----:B------:R-:W-:Y:S01]  /*3b80*/  LOP3.LUT R8, R8, 0x1, RZ, 0x3c, !PT ;  /* 0x0000000108087812 */ /* 0x000fe200078e3cff */
[----:B------:R-:W-:Y:S01]  /*3b90*/  @!PT LDS RZ, [RZ] ;  /* 0x00000000fffff984 */ /* 0x000fe20000000800 */
[----:B------:R-:W-:Y:S01]  /*3ba0*/  @!PT LDS RZ, [RZ] ;  /* 0x00000000fffff984 */ /* 0x000fe20000000800 */
[----:B------:R-:W-:Y:S01]  /*3bb0*/  @!PT LDS RZ, [RZ] ;  /* 0x00000000fffff984 */ /* 0x000fe20000000800 */
[----:B------:R-:W-:Y:S01]  /*3bc0*/  @!PT LDS RZ, [RZ] ;  /* 0x00000000fffff984 */ /* 0x000fe20000000800 */
[----:B------:R3:W-:Y:S06]  /*3bd0*/  MEMBAR.ALL.CTA ;  /* 0x0000000000007992 */ /* 0x0007ec0000008000 */
[----:B---3--:R-:W3:Y:S02]  /*3be0*/  FENCE.VIEW.ASYNC.S ;  /* 0x00000000000073c6 */ /* 0x008ee40000000000 */
[----:B---3--:R-:W-:Y:S01]  /*3bf0*/  SYNCS.ARRIVE.TRANS64.RED.A1T0 RZ, [UR5], RZ ;  /* 0x000000ffffff79a7 */ /* 0x008fe20008100405 */
[----:B--2---:R-:W-:-:S13]  /*3c00*/  LOP3.LUT P1, RZ, R6, 0x1, RZ, 0xc0, !PT ;  /* 0x0000000106ff7812 */ /* 0x004fda000782c0ff */
[----:B------:R-:W-:Y:S05]  /*3c10*/  @P1 BRA `(.L_x_53) ;  /* 0xfffffffc00981947 */ /* 0x000fea000383ffff */
[----:B------:R-:W-:-:S04]  /*3c20*/  SHF.L.U32 R0, R3, 0x1f, RZ ;  /* 0x0000001f03007819 */ /* 0x000fc800000006ff */
[----:B------:R-:W2:Y:S02]  /*3c30*/  SYNCS.PHASECHK.TRANS64 P0, [UR4+0x148], R0 ;  /* 0x00014800ff0075a7 */ /* 0x000ea40008001004 */
[----:B-12---:R-:W-:Y:S05]  /*3c40*/  @P0 EXIT ;  /* 0x000000000000094d */ /* 0x006fea0003800000 */
[----:B------:R-:W-:-:S07]  /*3c50*/  MOV R0, UR4 ;  /* 0x0000000400007c02 */ /* 0x000fce0008000f00 */
.L_x_54:
[----:B-1----:R-:W-:-:S04]  /*3c60*/  SHF.L.U32 R5, R3, 0x1f, RZ ;  /* 0x0000001f03057819 */ /* 0x002fc800000006ff */
[----:B------:R1:W2:Y:S03]  /*3c70*/  SYNCS.PHASECHK.TRANS64.TRYWAIT P0, [R0+URZ+0x148], R5 ;  /* 0x00014805000075a7 */ /* 0x0002a600080011ff */
[----:B--2---:R-:W-:Y:S05]  /*3c80*/  @!P0 NANOSLEEP.SYNCS 0x989680 ;  /* 0x009896800000895d */ /* 0x004fea0003900000 */
[----:B------:R-:W2:Y:S02]  /*3c90*/  @!P0 SYNCS.PHASECHK.TRANS64 P0, [R0+URZ+0x148], R5 ;  /* 0x00014805000085a7 */ /* 0x000ea400080010ff */
[----:B--2---:R-:W-:Y:S05]  /*3ca0*/  @P0 EXIT ;  /* 0x000000000000094d */ /* 0x004fea0003800000 */
[----:B------:R-:W-:Y:S05]  /*3cb0*/  BRA `(.L_x_54) ;  /* 0xfffffffc00e87947 */ /* 0x000fea000383ffff */
.L_x_50:
[----:B------:R-:W-:-:S09]  /*3cc0*/  UISETP.NE.AND UP0, UPT, UR15, URZ, UPT ;  /* 0x000000ff0f00728c */ /* 0x000fd2000bf05270 */
[----:B------:R-:W-:Y:S05]  /*3cd0*/  BRA.U UP0, `(.L_x_55) ;  /* 0x0000000d00407547 */ /* 0x000fea000b800000 */
[----:B------:R-:W2:Y:S01]  /*3ce0*/  S2UR UR7, SR_CgaCtaId ;  /* 0x00000000000779c3 */ /* 0x000ea20000008800 */
[----:B------:R-:W-:Y:S01]  /*3cf0*/  UMOV UR4, 0x40 ;  /* 0x0000004000047882 */ /* 0x000fe20000000000 */
[----:B------:R-:W-:Y:S01]  /*3d00*/  NOP ;  /* 0x0000000000007918 */ /* 0x000fe20000000000 */
[----:B------:R-:W-:Y:S01]  /*3d10*/  UMOV UR6, 0x400 ;  /* 0x0000040000067882 */ /* 0x000fe20000000000 */
[----:B--2---:R-:W-:Y:S02]  /*3d20*/  ULEA UR5, UR7, UR4, 0x18 ;  /* 0x0000000407057291 */ /* 0x004fe4000f8ec0ff */
[----:B------:R-:W-:-:S07]  /*3d30*/  ULEA UR6, UR7, UR6, 0x18 ;  /* 0x0000000607067291 */ /* 0x000fce000f8ec0ff */
[----:B------:R-:W2:Y:S02]  /*3d40*/  LDS.U8 R0, [UR5+0x1c] ;  /* 0x00001c05ff007984 */ /* 0x000ea40008000000 */
[----:B--2---:R-:W-:-:S13]  /*3d50*/  ISETP.NE.AND P0, PT, R0, RZ, PT ;  /* 0x000000ff0000720c */ /* 0x004fda0003f05270 */
[----:B------:R-:W-:Y:S05]  /*3d60*/  @P0 BRA `(.L_x_56) ;  /* 0x0000000000580947 */ /* 0x000fea0003800000 */
[----:B------:R-:W-:-:S13]  /*3d70*/  ELECT P0, URZ, PT ;  /* 0x0000000000ff782f */ /* 0x000fda0003800000 */
[----:B------:R-:W-:Y:S05]  /*3d80*/  @!P0 BRA `(.L_x_57) ;  /* 0x0000000000608947 */ /* 0x000fea0003800000 */
[----:B------:R-:W-:Y:S01]  /*3d90*/  UMOV UR4, 0x10 ;  /* 0x0000001000047882 */ /* 0x000fe20000000000 */
[----:B------:R-:W-:Y:S01]  /*3da0*/  HFMA2 R0, -RZ, RZ, 0, 5.9604644775390625e-08 ;  /* 0x00000001ff007431 */ /* 0x000fe200000001ff */
[----:B------:R-:W-:-:S03]  /*3db0*/  MOV R2, 0xffff ;  /* 0x0000ffff00027802 */ /* 0x000fc60000000f00 */
[----:B------:R-:W-:Y:S04]  /*3dc0*/  DEPBAR.LE SB2, 0x36 ;  /* 0x0000ad800000791a */ /* 0x000fe80000000000 */
[----:B------:R-:W2:Y:S02]  /*3dd0*/  UTCATOMSWS.FIND_AND_SET.ALIGN UP0, UR4, UR4 ;  /* 0x00000004000475e3 */ /* 0x000ea40008000800 */
[----:B--2---:R-:W-:Y:S01]  /*3de0*/  MOV R3, UR4 ;  /* 0x0000000400037c02 */ /* 0x004fe20008000f00 */
[----:B------:R-:W-:Y:S06]  /*3df0*/  BRA.U UP0, `(.L_x_58) ;  /* 0x0000000100187547 */ /* 0x000fec000b800000 */
.L_x_59:
[----:B------:R-:W-:Y:S05]  /*3e00*/  NANOSLEEP 0x64 ;  /* 0x000000640000795d */ /* 0x000fea0003800000 */
[----:B------:R-:W-:-:S05]  /*3e10*/  UMOV UR4, 0x10 ;  /* 0x0000001000047882 */ /* 0x000fca0000000000 */
[----:B------:R-:W-:Y:S04]  /*3e20*/  DEPBAR.LE SB2, 0x36 ;  /* 0x0000ad800000791a */ /* 0x000fe80000000000 */
[----:B------:R-:W2:Y:S02]  /*3e30*/  UTCATOMSWS.FIND_AND_SET.ALIGN UP0, UR4, UR4 ;  /* 0x00000004000475e3 */ /* 0x000ea40008000800 */
[----:B--2---:R-:W-:Y:S01]  /*3e40*/  MOV R3, UR4 ;  /* 0x0000000400037c02 */ /* 0x004fe20008000f00 */
[----:B------:R-:W-:Y:S05]  /*3e50*/  BRA.U !UP0, `(.L_x_59) ;  /* 0xfffffffd08e87547 */ /* 0x000fea000b83ffff */
.L_x_58:
[-C--:B------:R-:W-:Y:S02]  /*3e60*/  SHF.L.U32 R2, R2, R3.reuse, RZ ;  /* 0x0000000302027219 */ /* 0x080fe400000006ff */
[----:B------:R-:W-:Y:S01]  /*3e70*/  SHF.L.U32 R0, R0, R3, RZ ;  /* 0x0000000300007219 */ /* 0x000fe200000006ff */
[----:B------:R-:W-:Y:S02]  /*3e80*/  IMAD.SHL.U32 R3, R3, 0x20, RZ ;  /* 0x0000002003037824 */ /* 0x000fe400078e00ff */
[----:B------:R2:W-:Y:S04]  /*3e90*/  ATOMS.OR RZ, [UR5+0x14], R2 ;  /* 0x00001402ffff798c */ /* 0x0005e8000b000005 */
[----:B------:R2:W-:Y:S04]  /*3ea0*/  ATOMS.OR RZ, [UR5+0x18], R0 ;  /* 0x00001800ffff798c */ /* 0x0005e8000b000005 */
[----:B------:R2:W-:Y:S01]  /*3eb0*/  STS [UR6+0x190], R3 ;  /* 0x00019003ff007988 */ /* 0x0005e20008000806 */
[----:B------:R-:W-:Y:S05]  /*3ec0*/  BRA `(.L_x_57) ;  /* 0x0000000000107947 */ /* 0x000fea0003800000 */
.L_x_56:
[----:B------:R-:W-:Y:S02]  /*3ed0*/  MOV R0, 0xffffffff ;  /* 0xffffffff00007802 */ /* 0x000fe40000000f00 */
[----:B------:R-:W-:-:S03]  /*3ee0*/  MOV R2, 0x3f10 ;  /* 0x00003f1000027802 */ /* 0x000fc60000000f00 */
[----:B------:R2:W-:Y:S04]  /*3ef0*/  STS [UR6+0x190], R0 ;  /* 0x00019000ff007988 */ /* 0x0005e80008000806 */
[----:B-12--5:R-:W-:Y:S05]  /*3f00*/  CALL.REL.NOINC `($__internal_1_$__cuda_sm10x_tcgen05_guardrail_trap_phase_invalid_during_alloc) ;  /* 0x0000006000987944 */ /* 0x026fea0003c00000 */
.L_x_57:
[----:B------:R-:W-:Y:S05]  /*3f10*/  WARPSYNC.ALL ;  /* 0x0000000000007948 */ /* 0x000fea0003800000 */
[----:B------:R-:W3:Y:S01]  /*3f20*/  S2UR UR4, SR_CgaCtaId ;  /* 0x00000000000479c3 */ /* 0x000ee20000008800 */
[----:B------:R-:W-:Y:S01]  /*3f30*/  UMOV UR19, 0x400 ;  /* 0x0000040000137882 */ /* 0x000fe20000000000 */
[----:B------:R-:W-:-:S06]  /*3f40*/  NOP ;  /* 0x0000000000007918 */ /* 0x000fcc0000000000 */
[----:B------:R-:W-:Y:S06]  /*3f50*/  BAR.ARV 0x6, 0xa0 ;  /* 0x0182800000007b1d */ /* 0x000fec0000002000 */
[----:B------:R-:W4:Y:S01]  /*3f60*/  LDCU UR5, c[0x0][0x394] ;  /* 0x00007280ff0577ac */ /* 0x000f220008000800 */
[----:B------:R-:W-:Y:S01]  /*3f70*/  IMAD.MOV.U32 R10, RZ, RZ, 0x1 ;  /* 0x00000001ff0a7424 */ /* 0x000fe200078e00ff */
[----:B------:R-:W-:Y:S01]  /*3f80*/  CS2R R8, SRZ ;  /* 0x0000000000087805 */ /* 0x000fe2000001ff00 */
[----:B------:R-:W1:Y:S01]  /*3f90*/  LDCU UR6, c[0x0][0x394] ;  /* 0x00007280ff0677ac */ /* 0x000e620008000800 */
[----:B------:R-:W-:Y:S01]  /*3fa0*/  UMOV UR22, URZ ;  /* 0x000000ff00167c82 */ /* 0x000fe20008000000 */
[----:B------:R-:W-:Y:S01]  /*3fb0*/  UMOV UR16, URZ ;  /* 0x000000ff00107c82 */ /* 0x000fe20008000000 */
[----:B---3--:R-:W-:Y:S01]  /*3fc0*/  ULEA UR19, UR4, UR19, 0x18 ;  /* 0x0000001304137291 */ /* 0x008fe2000f8ec0ff */
[----:B------:R-:W-:Y:S01]  /*3fd0*/  UMOV UR26, 0x0 ;  /* 0x00000000001a7882 */ /* 0x000fe20000000000 */
[----:B------:R-:W-:-:S02]  /*3fe0*/  UMOV UR27, 0x8118010 ;  /* 0x08118010001b7882 */ /* 0x000fc40000000000 */
[----:B------:R-:W-:Y:S02]  /*3ff0*/  UIADD3 UR20, UPT, UPT, UR19, 0x6400, URZ ;  /* 0x0000640013147890 */ /* 0x000fe4000fffe0ff */
[----:B------:R-:W-:Y:S02]  /*4000*/  UIADD3 UR21, UPT, UPT, UR19, 0x26400, URZ ;  /* 0x0002640013157890 */ /* 0x000fe4000fffe0ff */
[----:B----4-:R-:W-:Y:S01]  /*4010*/  UIADD3 UR5, UPT, UPT, UR5, 0x1f, URZ ;  /* 0x0000001f05057890 */ /* 0x010fe2000fffe0ff */
[----:B------:R-:W2:Y:S01]  /*4020*/  LDS R11, [UR19+0x190] ;  /* 0x00019013ff0b7984 */ /* 0x000ea20008000800 */
[----:B------:R-:W-:Y:S02]  /*4030*/  USHF.R.U32.HI UR20, URZ, 0x4, UR20 ;  /* 0x00000004ff147899 */ /* 0x000fe40008011614 */
[----:B------:R-:W-:Y:S02]  /*4040*/  USHF.R.S32.HI UR4, URZ, 0x1f, UR5 ;  /* 0x0000001fff047899 */ /* 0x000fe40008011405 */
[----:B------:R-:W-:-:S02]  /*4050*/  UIADD3 UR29, UPT, UPT, UR19, 0x148, URZ ;  /* 0x00000148131d7890 */ /* 0x000fc4000fffe0ff */
[----:B------:R-:W-:Y:S02]  /*4060*/  ULEA.HI UR4, UR4, UR5, URZ, 0x5 ;  /* 0x0000000504047291 */ /* 0x000fe4000f8f28ff */
[----:B------:R-:W-:Y:S02]  /*4070*/  USHF.R.U32.HI UR21, URZ, 0x4, UR21 ;  /* 0x00000004ff157899 */ /* 0x000fe40008011615 */
[----:B------:R-:W-:Y:S02]  /*4080*/  USHF.R.S32.HI UR28, URZ, 0x5, UR4 ;  /* 0x00000005ff1c7899 */ /* 0x000fe40008011404 */
[----:B------:R-:W-:Y:S02]  /*4090*/  ULOP3.LUT UR20, UR20, 0x3fff, URZ, 0xc0, !UPT ;  /* 0x00003fff14147892 */ /* 0x000fe4000f8ec0ff */
[----:B------:R-:W-:Y:S02]  /*40a0*/  UISETP.LT.AND UP0, UPT, UR28, 0x1, UPT ;  /* 0x000000011c00788c */ /* 0x000fe4000bf01270 */
[----:B------:R-:W-:-:S02]  /*40b0*/  UPRMT UR29, URZ, 0x654, UR29 ;  /* 0x00000654ff1d7896 */ /* 0x000fc4000800001d */
[----:B------:R-:W-:Y:S02]  /*40c0*/  USEL UR30, UR28, 0x1, !UP0 ;  /* 0x000000011c1e7887 */ /* 0x000fe4000c000000 */
[----:B------:R-:W-:Y:S02]  /*40d0*/  ULOP3.LUT UR21, UR21, 0x3fff, URZ, 0xc0, !UPT ;  /* 0x00003fff15157892 */ /* 0x000fe4000f8ec0ff */
[----:B------:R-:W-:Y:S02]  /*40e0*/  ULOP3.LUT UR20, UR20, 0x1000000, URZ, 0xfc, !UPT ;  /* 0x0100000014147892 */ /* 0x000fe4000f8efcff */
[----:B------:R-:W-:Y:S02]  /*40f0*/  UIADD3 UR30, UPT, UPT, -UR30, URZ, URZ ;  /* 0x000000ff1e1e7290 */ /* 0x000fe4000fffe1ff */
[----:B-1----:R-:W-:Y:S01]  /*4100*/  UISETP.GE.AND UP4, UPT, UR6, 0x1, UPT ;  /* 0x000000010600788c */ /* 0x002fe2000bf86270 */
[----:B------:R-:W-:Y:S01]  /*4110*/  UMOV UR24, 0x0 ;  /* 0x0000000000187882 */ /* 0x000fe20000000000 */
[----:B------:R-:W-:Y:S01]  /*4120*/  UMOV UR25, 0x8118010 ;  /* 0x0811801000197882 */ /* 0x000fe20000000000 */
[C---:B--2---:R-:W-:Y:S01]  /*4130*/  VIADD R3, R11.reuse, 0x40 ;  /* 0x000000400b037836 */ /* 0x044fe20000000000 */
[----:B------:R-:W-:-:S04]  /*4140*/  LOP3.LUT R2, R11, 0xffff, RZ, 0xc0, !PT ;  /* 0x0000ffff0b027812 */ /* 0x000fc800078ec0ff */
[----:B------:R-:W-:-:S05]  /*4150*/  LOP3.LUT R3, R3, 0xffff, RZ, 0xc0, !PT ;  /* 0x0000ffff03037812 */ /* 0x000fca00078ec0ff */
[----:B------:R1:W-:Y:S02]  /*4160*/  STL.64 [R1], R2 ;  /* 0x0000000201007387 */ /* 0x0003e40000100a00 */
.L_x_66:
[----:B-1----:R-:W-:-:S04]  /*4170*/  SHF.L.U32 R3, R9, 0x1f, RZ ;  /* 0x0000001f09037819 */ /* 0x002fc800000006ff */
[----:B------:R-:W1:Y:S02]  /*4180*/  SYNCS.PHASECHK.TRANS64.TRYWAIT P0, [UR19+0x140], R3 ;  /* 0x00014003ff0075a7 */ /* 0x000e640008001113 */
[----:B-12-4-:R-:W-:Y:S05]  /*4190*/  @!P0 BRA `(.L_x_60) ;  /* 0x0000005800908947 */ /* 0x016fea0003800000 */
.L_x_159:
[----:B------:R-:W2:Y:S01]  /*41a0*/  LDS.128 R4, [UR19+0x180] ;  /* 0x00018013ff047984 */ /* 0x000ea20008000c00 */
[----:B------:R-:W-:Y:S01]  /*41b0*/  ULEA UR23, UR22, UR19, 0x3 ;  /* 0x0000001316177291 */ /* 0x000fe2000f8e18ff */
[----:B-1----:R-:W-:Y:S01]  /*41c0*/  SHF.L.U32 R3, R10, 0x1f, RZ ;  /* 0x0000001f0a037819 */ /* 0x002fe200000006ff */
[----:B------:R-:W-:Y:S01]  /*41d0*/  @!PT LDS RZ, [RZ] ;  /* 0x00000000fffff984 */ /* 0x000fe20000000800 */
[----:B------:R-:W-:Y:S01]  /*41e0*/  @!PT LDS RZ, [RZ] ;  /* 0x00000000fffff984 */ /* 0x000fe20000000800 */
[----:B------:R-:W-:Y:S01]  /*41f0*/  @!PT LDS RZ, [RZ] ;  /* 0x00000000fffff984 */ /* 0x000fe20000000800 */
[----:B------:R-:W-:Y:S01]  /*4200*/  @!PT LDS RZ, [RZ] ;  /* 0x00000000fffff984 */ /* 0x000fe20000000800 */
[----:B------:R1:W-:Y:S06]  /*4210*/  MEMBAR.ALL.CTA ;  /* 0x0000000000007992 */ /* 0x0003ec0000008000 */
[----:B-1----:R-:W1:Y:S02]  /*4220*/  FENCE.VIEW.ASYNC.S ;  /* 0x00000000000073c6 */ /* 0x002e640000000000 */
[----:B-1----:R-:W-:Y:S01]  /*4230*/  SYNCS.ARRIVE.TRANS64.RED.A1T0 RZ, [UR29], RZ ;  /* 0x000000ffffff79a7 */ /* 0x002fe2000810041d */
[----:B------:R-:W1:Y:S02]  /*4240*/  SYNCS.PHASECHK.TRANS64.TRYWAIT P0, [UR23+0x160], R3 ;  /* 0x00016003ff0075a7 */ /* 0x000e640008001117 */
[----:B-12---:R-:W-:Y:S05]  /*4250*/  @!P0 BRA `(.L_x_61) ;  /* 0x0000005800788947 */ /* 0x006fea0003800000 */
.L_x_161:
[----:B------:R-:W-:Y:S05]  /*4260*/  BRA.U !UP4, `(.L_x_62) ;  /* 0x000000010cc87547 */ /* 0x000fea000b800000 */
[----:B-1----:R-:W-:Y:S01]  /*4270*/  IMAD.U32 R0, RZ, RZ, UR22 ;  /* 0x00000016ff007e24 */ /* 0x002fe2000f8e00ff */
[----:B------:R-:W-:-:S04]  /*4280*/  ULEA UR4, UR16, UR19, 0x3 ;  /* 0x0000001310047291 */ /* 0x000fc8000f8e18ff */
[----:B------:R-:W-:Y:S02]  /*4290*/  LEA R2, R0, R1, 0x2 ;  /* 0x0000000100027211 */ /* 0x000fe400078e10ff */
[----:B------:R-:W-:-:S04]  /*42a0*/  SHF.L.U32 R0, R8, 0x1f, RZ ;  /* 0x0000001f08007819 */ /* 0x000fc800000006ff */
[----:B------:R-:W5:Y:S01]  /*42b0*/  LDL R2, [R2] ;  /* 0x0000000002027983 */ /* 0x000f620000100800 */
[----:B------:R1:W2:Y:S01]  /*42c0*/  SYNCS.PHASECHK.TRANS64.TRYWAIT P1, [UR4], R0 ;  /* 0x00000000ff0075a7 */ /* 0x0002a20008021104 */
[----:B------:R-:W-:Y:S01]  /*42d0*/  UPLOP3.LUT UP2, UPT, UPT, UPT, UPT, 0x40, 0x4 ;  /* 0x000000000004789c */ /* 0x000fe20003f4e870 */
[----:B------:R-:W-:Y:S01]  /*42e0*/  UMOV UR18, UR30 ;  /* 0x0000001e00127c82 */ /* 0x000fe20008000000 */
[----:B------:R-:W-:Y:S01]  /*42f0*/  UMOV UR17, UR28 ;  /* 0x0000001c00117c82 */ /* 0x000fe20008000000 */
[----:B------:R-:W-:-:S08]  /*4300*/  UMOV UR5, UR16 ;  /* 0x0000001000057c82 */ /* 0x000fd00008000000 */
.L_x_65:
[----:B------:R-:W-:Y:S02]  /*4310*/  UIADD3 UR18, UPT, UPT, UR18, 0x1, URZ ;  /* 0x0000000112127890 */ /* 0x000fe4000fffe0ff */
[----:B------:R-:W-:Y:S02]  /*4320*/  ULEA UR15, UR5, UR19, 0x3 ;  /* 0x00000013050f7291 */ /* 0x000fe4000f8e18ff */
[----:B------:R-:W-:Y:S01]  /*4330*/  UISETP.NE.AND UP3, UPT, UR18, URZ, UPT ;  /* 0x000000ff1200728c */ /* 0x000fe2000bf65270 */
[----:B--234-:R-:W-:Y:S10]  /*4340*/  @P1 BRA `(.L_x_63) ;  /* 0x00000000000c1947 */ /* 0x01cff40003800000 */
[----:B------:R-:W-:Y:S04]  /*4350*/  SHF.L.U32 R3, R8, 0x1f, RZ ;  /* 0x0000001f08037819 */ /* 0x000fe800000006ff */
[----:B------:R-:W2:Y:S02]  /*4360*/  SYNCS.PHASECHK.TRANS64.TRYWAIT P0, [UR15], R3 ;  /* 0x00000003ff0075a7 */ /* 0x000ea4000800110f */
[----:B--2---:R-:W-:Y:S05]  /*4370*/  @!P0 BRA `(.L_x_64) ;  /* 0x0000005800488947 */ /* 0x004fea0003800000 */
.L_x_63:
[----:B------:R-:W-:Y:S01]  /*4380*/  UISETP.NE.AND UP0, UPT, UR17, 0x1, UPT ;  /* 0x000000011100788c */ /* 0x000fe2000bf05270 */
[----:B------:R-:W-:Y:S01]  /*4390*/  PLOP3.LUT P1, PT, PT, PT, PT, 0x80, 0x8 ;  /* 0x000000000008781c */ /* 0x000fe20003f2f070 */
[----:B------:R-:W-:Y:S02]  /*43a0*/  UIADD3 UR4, UPT, UPT, UR5, 0x1, URZ ;  /* 0x0000000105047890 */ /* 0x000fe4000fffe0ff */
[----:B------:R-:W-:Y:S02]  /*43b0*/  ULEA UR10, UR5, UR21, 0x8 ;  /* 0x00000015050a7291 */ /* 0x000fe4000f8e40ff */
[----:B------:R-:W-:Y:S01]  /*43c0*/  UISETP.NE.AND UP1, UPT, UR4, 0x10, UPT ;  /* 0x000000100400788c */ /* 0x000fe2000bf25270 */
[----:B------:R-:W-:Y:S01]  /*43d0*/  PLOP3.LUT P0, PT, PT, PT, UP0, 0x80, 0x8 ;  /* 0x000000000008781c */ /* 0x000fe20003f0f008 */
[----:B------:R-:W-:Y:S02]  /*43e0*/  ULEA UR8, UR5, UR20, 0x9 ;  /* 0x0000001405087291 */ /* 0x000fe4000f8e48ff */
[----:B------:R-:W-:Y:S02]  /*43f0*/  USEL UR6, URZ, 0x1, UP1 ;  /* 0x00000001ff067887 */ /* 0x000fe40008800000 */
[----:B------:R-:W-:Y:S02]  /*4400*/  USEL UR16, UR4, URZ, UP1 ;  /* 0x000000ff04107287 */ /* 0x000fe40008800000 */
[----:B------:R-:W-:Y:S02]  /*4410*/  UIADD3 UR12, UPT, UPT, UR10, 0x80, URZ ;  /* 0x000000800a0c7890 */ /* 0x000fe4000fffe0ff */
[----:B------:R-:W-:Y:S01]  /*4420*/  @UP0 ULEA UR4, UR16, UR19, 0x3 ;  /* 0x0000001310040291 */ /* 0x000fe2000f8e18ff */
[----:B------:R-:W-:Y:S01]  /*4430*/  LOP3.LUT R8, R8, UR6, RZ, 0x3c, !PT ;  /* 0x0000000608087c12 */ /* 0x000fe2000f8e3cff */
[----:B------:R-:W-:Y:S01]  /*4440*/  UIADD3 UR6, UPT, UPT, UR8, 0x80, URZ ;  /* 0x0000008008067890 */ /* 0x000fe2000fffe0ff */
[----:B------:R-:W-:Y:S02]  /*4450*/  UMOV UR11, 0x40004040 ;  /* 0x40004040000b7882 */ /* 0x000fe40000000000 */
[----:B-1----:R-:W-:Y:S01]  /*4460*/  @P0 SHF.L.U32 R0, R8, 0x1f, RZ ;  /* 0x0000001f08000819 */ /* 0x002fe200000006ff */
[----:B------:R-:W-:Y:S01]  /*4470*/  UMOV UR9, 0x40004040 ;  /* 0x4000404000097882 */ /* 0x000fe20000000000 */
[----:B------:R-:W-:Y:S01]  /*4480*/  UMOV UR13, 0x40004040 ;  /* 0x40004040000d7882 */ /* 0x000fe20000000000 */
[----:B------:R-:W-:Y:S01]  /*4490*/  UMOV UR7, 0x40004040 ;  /* 0x4000404000077882 */ /* 0x000fe20000000000 */
[----:B------:R3:W4:Y:S01]  /*44a0*/  @P0 SYNCS.PHASECHK.TRANS64.TRYWAIT P1, [UR4], R0 ;  /* 0x00000000ff0005a7 */ /* 0x0007220008021104 */
[----:B------:R-:W-:Y:S11]  /*44b0*/  ELECT P0, URZ, PT ;  /* 0x0000000000ff782f */ /* 0x000ff60003800000 */
[----:B------:R-:W-:Y:S02]  /*44c0*/  @!UPT UIADD3 URZ, UPT, UPT, URZ, URZ, URZ ;  /* 0x000000fffffff290 */ /* 0x000fe4000fffe0ff */
[C---:B-----5:R-:W-:Y:S02]  /*44d0*/  @P0 R2UR.BROADCAST UR5, R2.reuse ;  /* 0x00000000020502ca */ /* 0x060fe400008e0000 */
[----:B------:R-:W-:Y:S11]  /*44e0*/  ELECT P0, URZ, PT ;  /* 0x0000000000ff782f */ /* 0x000ff60003800000 */
[----:B------:R-:W-:Y:S02]  /*44f0*/  @!UPT UIADD3 URZ, UPT, UPT, URZ, URZ, URZ ;  /* 0x000000fffffff290 */ /* 0x000fe4000fffe0ff */
[----:B------:R-:W-:Y:S01]  /*4500*/  @P0 R2UR.BROADCAST UR14, R2 ;  /* 0x00000000020e02ca */ /* 0x000fe200008e0000 */
[----:B------:R-:W-:Y:S02]  /*4510*/  UIADD3 UR4, UPT, UPT, UR15, 0x80, URZ ;  /* 0x000000800f047890 */ /* 0x000fe4000fffe0ff */
[----:B------:R-:W-:Y:S01]  /*4520*/  UIADD3 UR17, UPT, UPT, UR17, -0x1, URZ ;  /* 0xffffffff11117890 */ /* 0x000fe2000fffe0ff */
[----:B------:R1:W-:Y:S01]  /*4530*/  UTCHMMA gdesc[UR8], gdesc[UR10], tmem[UR5], tmem[UR26], idesc[UR27], UP2 ;  /* 0x00ff1a0a080075ea */ /* 0x0003e20009000005 */
[----:B------:R-:W-:Y:S08]  /*4540*/  UPLOP3.LUT UP2, UPT, UPT, UPT, UPT, 0x80, 0x8 ;  /* 0x000000000008789c */ /* 0x000ff00003f4f070 */
[----:B------:R3:W-:Y:S01]  /*4550*/  UTCHMMA gdesc[UR6], gdesc[UR12], tmem[UR14], tmem[UR24], idesc[UR25], UPT ;  /* 0x00ff180c060075ea */ /* 0x0007e2000b80000e */
[----:B------:R3:W-:Y:S01]  /*4560*/  UTCBAR [UR4], URZ ;  /* 0x000000ff040073e9 */ /* 0x0007e200080000ff */
[----:B-1----:R-:W-:Y:S01]  /*4570*/  UMOV UR5, UR16 ;  /* 0x0000001000057c82 */ /* 0x002fe20008000000 */
[----:B------:R-:W-:Y:S05]  /*4580*/  BRA.U UP3, `(.L_x_65) ;  /* 0xfffffffd03607547 */ /* 0x000fea000b83ffff */
.L_x_62:
[----:B---3--:R-:W-:Y:S01]  /*4590*/  UIADD3 UR4, UPT, UPT, UR22, 0x1, URZ ;  /* 0x0000000116047890 */ /* 0x008fe2000fffe0ff */
[----:B------:R-:W-:Y:S01]  /*45a0*/  LOP3.LUT P0, RZ, R6, 0x1, RZ, 0xc0, !PT ;  /* 0x0000000106ff7812 */ /* 0x000fe2000780c0ff */
[----:B------:R-:W-:Y:S01]  /*45b0*/  UIADD3 UR5, UPT, UPT, UR23, 0x150, URZ ;  /* 0x0000015017057890 */ /* 0x000fe2000fffe0ff */
[----:B------:R-:W-:Y:S01]  /*45c0*/  LOP3.LUT R9, R9, 0x1, RZ, 0x3c, !PT ;  /* 0x0000000109097812 */ /* 0x000fe200078e3cff */
[----:B------:R-:W-:-:S04]  /*45d0*/  UISETP.NE.AND UP0, UPT, UR4, 0x2, UPT ;  /* 0x000000020400788c */ /* 0x000fc8000bf05270 */
[----:B------:R-:W-:Y:S02]  /*45e0*/  USEL UR6, URZ, 0x1, UP0 ;  /* 0x00000001ff067887 */ /* 0x000fe40008000000 */
[----:B------:R-:W-:Y:S01]  /*45f0*/  USEL UR22, UR4, URZ, UP0 ;  /* 0x000000ff04167287 */ /* 0x000fe20008000000 */
[----:B------:R2:W-:Y:S03]  /*4600*/  UTCBAR [UR5], URZ ;  /* 0x000000ff050073e9 */ /* 0x0005e600080000ff */
[----:B------:R-:W-:Y:S01]  /*4610*/  LOP3.LUT R10, R10, UR6, RZ, 0x3c, !PT ;  /* 0x000000060a0a7c12 */ /* 0x000fe2000f8e3cff */
[----:B------:R-:W-:Y:S07]  /*4620*/  @P0 BRA `(.L_x_66) ;  /* 0xfffffff800d00947 */ /* 0x000fee000383ffff */
[----:B------:R-:W3:Y:S01]  /*4630*/  S2UR UR6, SR_CgaCtaId ;  /* 0x00000000000679c3 */ /* 0x000ee20000008800 */
[----:B------:R-:W-:Y:S01]  /*4640*/  ELECT P0, URZ, PT ;  /* 0x0000000000ff782f */ /* 0x000fe20003800000 */
[----:B-1----:R-:W-:Y:S01]  /*4650*/  IMAD.MOV.U32 R0, RZ, RZ, 0x1 ;  /* 0x00000001ff007424 */ /* 0x002fe200078e00ff */
[----:B------:R-:W-:Y:S01]  /*4660*/  UIADD3 UR19, UPT, UPT, UR19, 0x160, URZ ;  /* 0x0000016013137890 */ /* 0x000fe2000fffe0ff */
[----:B------:R-:W-:Y:S01]  /*4670*/  SHF.L.U32 R3, R10, 0x1f, RZ ;  /* 0x0000001f0a037819 */ /* 0x000fe200000006ff */
[----:B------:R-:W-:-:S03]  /*4680*/  UMOV UR4, 0x40 ;  /* 0x0000004000047882 */ /* 0x000fc60000000000 */
[----:B------:R-:W-:Y:S01]  /*4690*/  UVIRTCOUNT.DEALLOC.SMPOOL 0x80 ;  /* 0x000000800000784c */ /* 0x000fe20000000000 */
[----:B---3--:R-:W-:Y:S02]  /*46a0*/  ULEA UR6, UR6, UR4, 0x18 ;  /* 0x0000000406067291 */ /* 0x008fe4000f8ec0ff */
[----:B------:R-:W-:-:S07]  /*46b0*/  ULEA UR4, UR22, UR19, 0x3 ;  /* 0x0000001316047291 */ /* 0x000fce000f8e18ff */
[----:B------:R1:W-:Y:S02]  /*46c0*/  @P0 STS.U8 [UR6+0x1c], R0 ;  /* 0x00001c00ff000988 */ /* 0x0003e40008000006 */
[----:B------:R-:W3:Y:S02]  /*46d0*/  SYNCS.PHASECHK.TRANS64.TRYWAIT P0, [UR4], R3 ;  /* 0x00000003ff0075a7 */ /* 0x000ee40008001104 */
[----:B-1-3--:R-:W-:Y:S05]  /*46e0*/  @!P0 BRA `(.L_x_67) ;  /* 0x0000005400848947 */ /* 0x00afea0003800000 */
.L_x_164:
[----:B------:R-:W-:-:S04]  /*46f0*/  UIADD3 UR4, UPT, UPT, UR22, 0x1, URZ ;  /* 0x0000000116047890 */ /* 0x000fc8000fffe0ff */
[----:B------:R-:W-:-:S04]  /*4700*/  UISETP.NE.AND UP0, UPT, UR4, 0x2, UPT ;  /* 0x000000020400788c */ /* 0x000fc8000bf05270 */
[----:B--2---:R-:W-:Y:S02]  /*4710*/  USEL UR5, URZ, 0x1, UP0 ;  /* 0x00000001ff057887 */ /* 0x004fe40008000000 */
[----:B------:R-:W-:-:S04]  /*4720*/  USEL UR4, UR4, URZ, UP0 ;  /* 0x000000ff04047287 */ /* 0x000fc80008000000 */
[----:B------:R-:W-:Y:S01]  /*4730*/  ULEA UR4, UR4, UR19, 0x3 ;  /* 0x0000001304047291 */ /* 0x000fe2000f8e18ff */
[----:B-1----:R-:W-:-:S04]  /*4740*/  LOP3.LUT R3, R10, UR5, RZ, 0x3c, !PT ;  /* 0x000000050a037c12 */ /* 0x002fc8000f8e3cff */
[----:B------:R-:W-:-:S04]  /*4750*/  SHF.L.U32 R3, R3, 0x1f, RZ ;  /* 0x0000001f03037819 */ /* 0x000fc800000006ff */
[----:B------:R-:W1:Y:S02]  /*4760*/  SYNCS.PHASECHK.TRANS64.TRYWAIT P0, [UR4], R3 ;  /* 0x00000003ff0075a7 */ /* 0x000e640008001104 */
[----:B-1----:R-:W-:Y:S05]  /*4770*/  @!P0 BRA `(.L_x_68) ;  /* 0x0000005400788947 */ /* 0x002fea0003800000 */
.L_x_166:
[----:B------:R-:W-:Y:S01]  /*4780*/  NOP ;  /* 0x0000000000007918 */ /* 0x000fe20000000000 */
[----:B-1----:R-:W1:Y:S01]  /*4790*/  LDS R0, [UR6+0x14] ;  /* 0x00001406ff007984 */ /* 0x002e620008000800 */
[----:B------:R-:W-:Y:S01]  /*47a0*/  LOP3.LUT R2, R11, 0xffff, RZ, 0xc0, !PT ;  /* 0x0000ffff0b027812 */ /* 0x000fe200078ec0ff */
[----:B------:R-:W-:Y:S02]  /*47b0*/  IMAD.MOV.U32 R3, RZ, RZ, 0xffff ;  /* 0x0000ffffff037424 */ /* 0x000fe400078e00ff */
[----:B------:R-:W-:Y:S01]  /*47c0*/  IMAD.MOV.U32 R5, RZ, RZ, 0x1 ;  /* 0x00000001ff057424 */ /* 0x000fe200078e00ff */
[----:B------:R-:W-:-:S04]  /*47d0*/  SHF.R.U32.HI R2, RZ, 0x5, R2 ;  /* 0x00000005ff027819 */ /* 0x000fc80000011602 */
[-C--:B------:R-:W-:Y:S02]  /*47e0*/  SHF.L.U32 R3, R3, R2.reuse, RZ ;  /* 0x0000000203037219 */ /* 0x080fe400000006ff */
[----:B------:R-:W-:Y:S02]  /*47f0*/  SHF.L.U32 R5, R5, R2, RZ ;  /* 0x0000000205057219 */ /* 0x000fe400000006ff */
[----:B-1----:R-:W-:-:S04]  /*4800*/  LOP3.LUT R0, R0, R3, RZ, 0xc0, !PT ;  /* 0x0000000300007212 */ /* 0x002fc800078ec0ff */
[----:B------:R-:W-:-:S13]  /*4810*/  ISETP.NE.AND P0, PT, R0, R3, PT ;  /* 0x000000030000720c */ /* 0x000fda0003f05270 */
[----:B------:R-:W-:Y:S05]  /*4820*/  @P0 BRA `(.L_x_69) ;  /* 0x00000000005c0947 */ /* 0x000fea0003800000 */
[----:B------:R-:W1:Y:S02]  /*4830*/  LDS R0, [UR6+0x18] ;  /* 0x00001806ff007984 */ /* 0x000e640008000800 */
[----:B-1----:R-:W-:-:S04]  /*4840*/  LOP3.LUT R0, R0, R5, RZ, 0xc0, !PT ;  /* 0x0000000500007212 */ /* 0x002fc800078ec0ff */
[----:B------:R-:W-:-:S13]  /*4850*/  ISETP.NE.AND P0, PT, R0, R5, PT ;  /* 0x000000050000720c */ /* 0x000fda0003f05270 */
[----:B------:R-:W-:Y:S05]  /*4860*/  @P0 BRA `(.L_x_70) ;  /* 0x0000000000400947 */ /* 0x000fea0003800000 */
[----:B------:R-:W-:Y:S01]  /*4870*/  R2UR UR4, R3 ;  /* 0x00000000030472ca */ /* 0x000fe200000e0000 */
[----:B------:R-:W1:Y:S01]  /*4880*/  S2R R2, SR_LANEID ;  /* 0x0000000000027919 */ /* 0x000e620000000000 */
[----:B------:R-:W-:-:S04]  /*4890*/  LOP3.LUT R5, RZ, R5, RZ, 0x33, !PT ;  /* 0x00000005ff057212 */ /* 0x000fc800078e33ff */
[----:B------:R-:W2:Y:S07]  /*48a0*/  REDUX UR7, R5 ;  /* 0x00000000050773c4 */ /* 0x000eae0000000000 */
[----:B------:R-:W-:-:S03]  /*48b0*/  ULOP3.LUT UR5, URZ, UR4, URZ, 0x33, !UPT ;  /* 0x00000004ff057292 */ /* 0x000fc6000f8e33ff */
[----:B------:R-:W-:Y:S02]  /*48c0*/  VOTEU.ANY UR4, UPT, PT ;  /* 0x0000000000047886 */ /* 0x000fe400038e0100 */
[----:B------:R-:W-:Y:S01]  /*48d0*/  UFLO.U32 UR4, UR4 ;  /* 0x00000004000472bd */ /* 0x000fe200080e0000 */
[----:B------:R-:W-:-:S04]  /*48e0*/  IMAD.U32 R0, RZ, RZ, UR5 ;  /* 0x00000005ff007e24 */ /* 0x000fc8000f8e00ff */
[----:B------:R-:W3:Y:S02]  /*48f0*/  REDUX UR8, R0 ;  /* 0x00000000000873c4 */ /* 0x000ee40000000000 */
[----:B------:R1:W-:Y:S02]  /*4900*/  UTCATOMSWS.AND URZ, UR5 ;  /* 0x0000000500ff79e3 */ /* 0x0003e40008000000 */
[----:B-1----:R-:W-:Y:S01]  /*4910*/  ISETP.EQ.U32.AND P0, PT, R2, UR4, PT ;  /* 0x0000000402007c0c */ /* 0x002fe2000bf02070 */
[----:B--2---:R-:W-:Y:S02]  /*4920*/  IMAD.U32 R2, RZ, RZ, UR7 ;  /* 0x00000007ff027e24 */ /* 0x004fe4000f8e00ff */
[----:B---3--:R-:W-:-:S10]  /*4930*/  IMAD.U32 R3, RZ, RZ, UR8 ;  /* 0x00000008ff037e24 */ /* 0x008fd4000f8e00ff */
[----:B------:R1:W-:Y:S04]  /*4940*/  @P0 ATOMS.AND RZ, [UR6+0x14], R3 ;  /* 0x00001403ffff098c */ /* 0x0003e8000a800006 */
[----:B------:R1:W-:Y:S01]  /*4950*/  @P0 ATOMS.AND RZ, [UR6+0x18], R2 ;  /* 0x00001802ffff098c */ /* 0x0003e2000a800006 */
[----:B------:R-:W-:Y:S05]  /*4960*/  BRA `(.L_x_71) ;  /* 0x0000000000147947 */ /* 0x000fea0003800000 */
.L_x_70:
[----:B------:R-:W-:Y:S02]  /*4970*/  MOV R2, 0x4990 ;  /* 0x0000499000027802 */ /* 0x000fe40000000f00 */
[----:B----45:R-:W-:Y:S05]  /*4980*/  CALL.REL.NOINC `($__internal_0_$__cuda_sm10x_tcgen05_guardrail_trap_col_being_dealloced_not_returned_by_alloc) ;  /* 0x0000005400ec7944 */ /* 0x030fea0003c00000 */
[----:B------:R-:W-:Y:S05]  /*4990*/  BRA `(.L_x_71) ;  /* 0x0000000000087947 */ /* 0x000fea0003800000 */
.L_x_69:
[----:B------:R-:W-:Y:S02]  /*49a0*/  MOV R2, 0x49c0 ;  /* 0x000049c000027802 */ /* 0x000fe40000000f00 */
[----:B----45:R-:W-:Y:S05]  /*49b0*/  CALL.REL.NOINC `($__internal_2_$__cuda_sm10x_tcgen05_guardrail_trap_unallocated_columns_being_dealloced) ;  /* 0x0000005400f87944 */ /* 0x030fea0003c00000 */
.L_x_71:
[----:B------:R-:W-:Y:S01]  /*49c0*/  NOP ;  /* 0x0000000000007918 */ /* 0x000fe20000000000 */
[----:B------:R-:W-:Y:S05]  /*49d0*/  EXIT ;  /* 0x000000000000794d */ /* 0x000fea0003800000 */
.L_x_55:
[----:B------:R-:W2:Y:S01]  /*49e0*/  LDCU UR5, c[0x0][0x384] ;  /* 0x00007080ff0577ac */ /* 0x000ea20008000800 */
[----:B------:R-:W-:Y:S02]  /*49f0*/  UISETP.NE.OR UP0, UPT, UR15, 0x3, !UP2 ;  /* 0x000000030f00788c */ /* 0x000fe4000d705670 */
[----:B--2---:R-:W-:-:S07]  /*4a00*/  UIADD3 UR5, UPT, UPT, UR5, 0x3f, URZ ;  /* 0x0000003f05057890 */ /* 0x004fce000fffe0ff */
[----:B------:R-:W-:Y:S05]  /*4a10*/  BRA.U UP0, `(.L_x_72) ;  /* 0x00000015009c7547 */ /* 0x000fea000b800000 */
[----:B------:R-:W2:Y:S01]  /*4a20*/  LDCU UR45, c[0x0][0x388] ;  /* 0x00007100ff2d77ac */ /* 0x000ea20008000800 */
[----:B------:R-:W3:Y:S01]  /*4a30*/  S2UR UR7, SR_CgaCtaId ;  /* 0x00000000000779c3 */ /* 0x000ee20000008800 */
[----:B------:R-:W-:Y:S01]  /*4a40*/  R2UR UR43, R88 ;  /* 0x00000000582b72ca */ /* 0x000fe200000e0000 */
[----:B------:R-:W-:Y:S01]  /*4a50*/  IMAD.MOV.U32 R12, RZ, RZ, 0x1 ;  /* 0x00000001ff0c7424 */ /* 0x000fe200078e00ff */
[----:B------:R-:W-:Y:S01]  /*4a60*/  USHF.R.S32.HI UR4, URZ, 0x1f, UR5 ;  /* 0x0000001fff047899 */ /* 0x000fe20008011405 */
[----:B------:R-:W-:Y:S01]  /*4a70*/  R2UR UR42, R89 ;  /* 0x00000000592a72ca */ /* 0x000fe200000e0000 */
[----:B------:R-:W4:Y:S01]  /*4a80*/  LDCU UR17, c[0x0][0xc0c] ;  /* 0x00018180ff1177ac */ /* 0x000f220008000800 */
[----:B------:R-:W-:Y:S02]  /*4a90*/  IMAD.MOV.U32 R10, RZ, RZ, RZ ;  /* 0x000000ffff0a7224 */ /* 0x000fe400078e00ff */
[----:B------:R-:W1:Y:S01]  /*4aa0*/  LDC.64 R18, c[0x0][0x348] ;  /* 0x0000d200ff127b82 */ /* 0x000e620000000a00 */
[----:B------:R-:W-:Y:S01]  /*4ab0*/  ULEA.HI UR4, UR4, UR5, URZ, 0x6 ;  /* 0x0000000504047291 */ /* 0x000fe2000f8f30ff */
[----:B------:R-:W-:Y:S01]  /*4ac0*/  IMAD.MOV.U32 R8, RZ, RZ, 0x2000 ;  /* 0x00002000ff087424 */ /* 0x000fe200078e00ff */
[----:B------:R-:W-:Y:S01]  /*4ad0*/  UMOV UR24, 0x400 ;  /* 0x0000040000187882 */ /* 0x000fe20000000000 */
[----:B------:R-:W4:Y:S01]  /*4ae0*/  LDCU UR31, c[0x0][0x370] ;  /* 0x00006e00ff1f77ac */ /* 0x000f220008000800 */
[----:B------:R-:W-:Y:S01]  /*4af0*/  USHF.R.S32.HI UR27, URZ, 0x6, UR4 ;  /* 0x00000006ff1b7899 */ /* 0x000fe20008011404 */
[----:B--2---:R-:W-:Y:S01]  /*4b00*/  IMAD.U32 R0, RZ, RZ, UR45 ;  /* 0x0000002dff007e24 */ /* 0x004fe2000f8e00ff */
[----:B------:R-:W2:Y:S04]  /*4b10*/  LDCU.128 UR32, c[0x0][0xc10] ;  /* 0x00018200ff2077ac */ /* 0x000ea80008000c00 */
[----:B------:R-:W-:Y:S01]  /*4b20*/  IABS R0, R0 ;  /* 0x0000000000007213 */ /* 0x000fe20000000000 */
[----:B------:R-:W-:Y:S01]  /*4b30*/  IMAD.U32 R5, RZ, RZ, UR27 ;  /* 0x0000001bff057e24 */ /* 0x000fe2000f8e00ff */
[----:B------:R-:W2:Y:S02]  /*4b40*/  LDCU UR4, c[0x0][0xc30] ;  /* 0x00018600ff0477ac */ /* 0x000ea40008000800 */
[----:B------:R-:W-:-:S02]  /*4b50*/  R2UR UR25, R0 ;  /* 0x00000000001972ca */ /* 0x000fc400000e0000 */
[-C--:B------:R-:W-:Y:S01]  /*4b60*/  IABS R2, R5.reuse ;  /* 0x0000000500027213 */ /* 0x080fe20000000000 */
[----:B---3--:R-:W-:Y:S01]  /*4b70*/  ULEA UR24, UR7, UR24, 0x18 ;  /* 0x0000001807187291 */ /* 0x008fe2000f8ec0ff */
[----:B------:R-:W-:Y:S01]  /*4b80*/  IABS R5, R5 ;  /* 0x0000000500057213 */ /* 0x000fe20000000000 */
[----:B------:R-:W3:Y:S01]  /*4b90*/  LDCU UR30, c[0x0][0x374] ;  /* 0x00006e80ff1e77ac */ /* 0x000ee20008000800 */
[----:B------:R-:W-:Y:S02]  /*4ba0*/  R2UR UR26, R2 ;  /* 0x00000000021a72ca */ /* 0x000fe400000e0000 */
[----:B------:R-:W1:Y:S01]  /*4bb0*/  LDC.64 R2, c[0x0][0x988] ;  /* 0x00026200ff027b82 */ /* 0x000e620000000a00 */
[----:B----4-:R-:W-:Y:S01]  /*4bc0*/  UISETP.NE.AND UP2, UPT, UR17, 0x1, UPT ;  /* 0x000000011100788c */ /* 0x010fe2000bf45270 */
[----:B------:R-:W-:Y:S01]  /*4bd0*/  IMAD.MOV R5, RZ, RZ, -R5 ;  /* 0x000000ffff057224 */ /* 0x000fe200078e0a05 */
[----:B------:R-:W4:Y:S02]  /*4be0*/  LDCU UR47, c[0x0][0xc20] ;  /* 0x00018400ff2f77ac */ /* 0x000f240008000800 */
[----:B------:R-:W4:Y:S01]  /*4bf0*/  I2F.RP R7, UR25 ;  /* 0x0000001900077d06 */ /* 0x000f220008209400 */
[----:B------:R-:W1:Y:S01]  /*4c00*/  LDCU UR29, c[0x0][0x38c] ;  /* 0x00007180ff1d77ac */ /* 0x000e620008000800 */
[----:B------:R-:W-:Y:S01]  /*4c10*/  R2UR UR44, R5 ;  /* 0x00000000052c72ca */ /* 0x000fe200000e0000 */
[----:B--2---:R-:W-:-:S05]  /*4c20*/  UISETP.NE.AND UP2, UPT, UR4, 0x1, UPT ;  /* 0x000000010400788c */ /* 0x004fca000bf45270 */
[----:B------:R-:W2:Y:S01]  /*4c30*/  I2F.RP R6, UR26 ;  /* 0x0000001a00067d06 */ /* 0x000ea20008209400 */
[----:B------:R-:W-:Y:S02]  /*4c40*/  UIMAD.WIDE.U32 UR10, UR31, UR32, URZ ;  /* 0x000000201f0a72a5 */ /* 0x000fe4000f8e00ff */
[----:B---3--:R-:W-:Y:S02]  /*4c50*/  UIMAD.WIDE.U32 UR12, UR30, UR35, URZ ;  /* 0x000000231e0c72a5 */ /* 0x008fe4000f8e00ff */
[----:B------:R-:W-:Y:S02]  /*4c60*/  UISETP.NE.AND UP4, UPT, UR45, URZ, UPT ;  /* 0x000000ff2d00728c */ /* 0x000fe4000bf85270 */
[----:B------:R-:W-:Y:S01]  /*4c70*/  UIADD3 UR41, UPT, UPT, UR24, 0x148, URZ ;  /* 0x0000014818297890 */ /* 0x000fe2000fffe0ff */
[----:B----4-:R-:W3:Y:S01]  /*4c80*/  MUFU.RCP R0, R7 ;  /* 0x0000000700007308 */ /* 0x010ee20000001000 */
[----:B-1----:R-:W-:Y:S01]  /*4c90*/  UISETP.GE.AND UP0, UPT, UR39, 0x1, UPT ;  /* 0x000000012700788c */ /* 0x002fe2000bf06270 */
[----:B------:R-:W-:Y:S01]  /*4ca0*/  ISETP.NE.U32.AND P0, PT, R2, RZ, PT ;  /* 0x000000ff0200720c */ /* 0x000fe20003f05070 */
[----:B------:R-:W-:Y:S01]  /*4cb0*/  UMOV UR40, UR11 ;  /* 0x0000000b00287c82 */ /* 0x000fe20008000000 */
[----:B------:R-:W-:Y:S01]  /*4cc0*/  UMOV UR38, UR13 ;  /* 0x0000000d00267c82 */ /* 0x000fe20008000000 */
[----:B------:R-:W-:Y:S01]  /*4cd0*/  UISETP.NE.AND UP0, UPT, UR34, 0x1, UPT ;  /* 0x000000012200788c */ /* 0x000fe2000bf05270 */
[----:B------:R-:W-:-:S02]  /*4ce0*/  ISETP.NE.AND.EX P0, PT, R3, RZ, PT, P0 ;  /* 0x000000ff0300720c */ /* 0x000fc40003f05300 */
[----:B--2---:R-:W1:Y:S01]  /*4cf0*/  MUFU.RCP R4, R6 ;  /* 0x0000000600047308 */ /* 0x004e620000001000 */
[----:B------:R-:W2:Y:S01]  /*4d00*/  LDC.64 R2, c[0x0][0x990] ;  /* 0x00026400ff027b82 */ /* 0x000ea20000000a00 */
[----:B------:R-:W-:Y:S01]  /*4d10*/  UMOV UR23, URZ ;  /* 0x000000ff00177c82 */ /* 0x000fe20008000000 */
[----:B------:R-:W-:Y:S02]  /*4d20*/  UPLOP3.LUT UP1, UPT, UPT, UPT, UPT, 0x40, 0x4 ;  /* 0x000000000004789c */ /* 0x000fe40003f2e870 */
[----:B------:R-:W-:Y:S01]  /*4d30*/  UISETP.NE.AND UP6, UPT, UR39, 0x1, UPT ;  /* 0x000000012700788c */ /* 0x000fe2000bfc5270 */
[----:B------:R-:W4:Y:S01]  /*4d40*/  LDCU.64 UR18, c[0x0][0xc28] ;  /* 0x00018500ff1277ac */ /* 0x000f220008000a00 */
[----:B---3--:R-:W-:Y:S01]  /*4d50*/  VIADD R0, R0, 0xffffffe ;  /* 0x0ffffffe00007836 */ /* 0x008fe20000000000 */
[----:B------:R-:W-:Y:S02]  /*4d60*/  UPRMT UR41, URZ, 0x654, UR41 ;  /* 0x00000654ff297896 */ /* 0x000fe40008000029 */
[----:B------:R-:W-:-:S03]  /*4d70*/  USHF.R.U32.HI UR40, URZ, UR33, UR40 ;  /* 0x00000021ff287299 */ /* 0x000fc60008011628 */
[----:B------:R-:W3:Y:S01]  /*4d80*/  F2I.FTZ.U32.TRUNC.NTZ R0, R0 ;  /* 0x0000000000007305 */ /* 0x000ee2000021f000 */
[----:B------:R-:W-:Y:S01]  /*4d90*/  USHF.R.U32.HI UR38, URZ, UR47, UR38 ;  /* 0x0000002fff267299 */ /* 0x000fe20008011626 */
[----:B-1----:R-:W-:Y:S01]  /*4da0*/  VIADD R4, R4, 0xffffffe ;  /* 0x0ffffffe04047836 */ /* 0x002fe20000000000 */
[----:B------:R-:W-:Y:S02]  /*4db0*/  UISETP.NE.AND UP0, UPT, UR29, URZ, UPT ;  /* 0x000000ff1d00728c */ /* 0x000fe4000bf05270 */
[----:B------:R-:W-:Y:S01]  /*4dc0*/  UISETP.NE.AND UP5, UPT, UR27, URZ, UPT ;  /* 0x000000ff1b00728c */ /* 0x000fe2000bfa5270 */
[----:B------:R-:W-:Y:S02]  /*4dd0*/  VOTEU.ANY UP4, P0 ;  /* 0x0000000000ff7886 */ /* 0x000fe40000080100 */
[----:B------:R-:W1:Y:S01]  /*4de0*/  F2I.FTZ.U32.TRUNC.NTZ R4, R4 ;  /* 0x0000000400047305 */ /* 0x000e62000021f000 */
[----:B---3--:R-:W-:Y:S02]  /*4df0*/  R2UR UR5, R0 ;  /* 0x00000000000572ca */ /* 0x008fe400000e0000 */
[----:B-1----:R-:W-:-:S11]  /*4e00*/  R2UR UR7, R4 ;  /* 0x00000000040772ca */ /* 0x002fd600000e0000 */
[----:B------:R-:W-:-:S04]  /*4e10*/  UIADD3 UR4, UPT, UPT, URZ, -UR5, URZ ;  /* 0x80000005ff047290 */ /* 0x000fc8000fffe0ff */
[----:B------:R-:W-:-:S03]  /*4e20*/  UIMAD UR6, UR4, UR25, URZ ;  /* 0x00000019040672a4 */ /* 0x000fc6000f8e02ff */
[----:B------:R-:W-:Y:S01]  /*4e30*/  UMOV UR4, URZ ;  /* 0x000000ff00047c82 */ /* 0x000fe20008000000 */
[----:B------:R-:W-:Y:S02]  /*4e40*/  UIADD3 UR8, UPT, UPT, URZ, -UR7, URZ ;  /* 0x80000007ff087290 */ /* 0x000fe4000fffe0ff */
[----:B------:R-:W-:Y:S02]  /*4e50*/  UIMAD.WIDE.U32 UR36, UR5, UR6, UR4 ;  /* 0x00000006052472a5 */ /* 0x000fe4000f8e0004 */
[----:B------:R-:W-:Y:S01]  /*4e60*/  UIMAD UR8, UR8, UR26, URZ ;  /* 0x0000001a080872a4 */ /* 0x000fe2000f8e02ff */
[----:B------:R-:W-:-:S03]  /*4e70*/  UMOV UR6, URZ ;  /* 0x000000ff00067c82 */ /* 0x000fc60008000000 */
[----:B------:R-:W-:Y:S01]  /*4e80*/  UIMAD.WIDE.U32 UR6, UR7, UR8, UR6 ;  /* 0x00000008070672a5 */ /* 0x000fe2000f8e0006 */
[----:B------:R-:W-:-:S06]  /*4e90*/  UMOV UR36, UR37 ;  /* 0x0000002500247c82 */ /* 0x000fcc0008000000 */
[----:B--2-4-:R-:W-:-:S05]  /*4ea0*/  UMOV UR37, UR7 ;  /* 0x0000000700257c82 */ /* 0x014fca0008000000 */
.L_x_81:
[----:B------:R-:W-:Y:S04]  /*4eb0*/  SHF.L.U32 R5, R10, 0x1f, RZ ;  /* 0x0000001f0a057819 */ /* 0x000fe800000006ff */
[----:B-1----:R-:W1:Y:S02]  /*4ec0*/  SYNCS.PHASECHK.TRANS64.TRYWAIT P0, [UR24+0x140], R5 ;  /* 0x00014005ff0075a7 */ /* 0x002e640008001118 */
[----:B-1----:R-:W-:Y:S05]  /*4ed0*/  @!P0 BRA `(.L_x_73) ;  /* 0x0000004c00b88947 */ /* 0x002fea0003800000 */
.L_x_168:
[----:B-1----:R-:W1:Y:S01]  /*4ee0*/  LDS.128 R4, [UR24+0x180] ;  /* 0x00018018ff047984 */ /* 0x002e620008000c00 */
[----:B------:R-:W-:Y:S01]  /*4ef0*/  @!PT LDS RZ, [RZ] ;  /* 0x00000000fffff984 */ /* 0x000fe20000000800 */
[----:B------:R-:W-:Y:S01]  /*4f00*/  @!PT LDS RZ, [RZ] ;  /* 0x00000000fffff984 */ /* 0x000fe20000000800 */
[----:B------:R-:W-:Y:S01]  /*4f10*/  @!PT LDS RZ, [RZ] ;  /* 0x00000000fffff984 */ /* 0x000fe20000000800 */
[----:B------:R-:W-:Y:S01]  /*4f20*/  @!PT LDS RZ, [RZ] ;  /* 0x00000000fffff984 */ /* 0x000fe20000000800 */
[----:B------:R2:W-:Y:S06]  /*4f30*/  MEMBAR.ALL.CTA ;  /* 0x0000000000007992 */ /* 0x0005ec0000008000 */
[----:B--2---:R-:W2:Y:S02]  /*4f40*/  FENCE.VIEW.ASYNC.S ;  /* 0x00000000000073c6 */ /* 0x004ea40000000000 */
[----:B--2---:R-:W-:Y:S01]  /*4f50*/  SYNCS.ARRIVE.TRANS64.RED.A1T0 RZ, [UR41], RZ ;  /* 0x000000ffffff79a7 */ /* 0x004fe20008100429 */
[----:B-1----:R-:W-:Y:S11]  /*4f60*/  LOP3.LUT P0, RZ, R6, 0x1, RZ, 0xc0, !PT ;  /* 0x0000000106ff7812 */ /* 0x002ff6000780c0ff */
[----:B------:R-:W-:Y:S02]  /*4f70*/  @!UPT UIADD3 URZ, UPT, UPT, URZ, URZ, URZ ;  /* 0x000000fffffff290 */ /* 0x000fe4000fffe0ff */
[----:B------:R-:W-:Y:S01]  /*4f80*/  VOTEU.ANY UP0, P0 ;  /* 0x0000000000ff7886 */ /* 0x000fe20000000100 */
[----:B------:R-:W-:Y:S11]  /*4f90*/  PLOP3.LUT P0, PT, PT, PT, UP0, 0x80, 0x8 ;  /* 0x000000000008781c */ /* 0x000ff60003f0f008 */
[----:B------:R-:W-:Y:S02]  /*4fa0*/  @!UPT UIADD3 URZ, UPT, UPT, URZ, URZ, URZ ;  /* 0x000000fffffff290 */ /* 0x000fe4000fffe0ff */
[----:B------:R-:W-:Y:S02]  /*4fb0*/  @P0 MOV R9, R4 ;  /* 0x0000000400090202 */ /* 0x000fe40000000f00 */
[----:B------:R-:W-:Y:S02]  /*4fc0*/  @P0 LOP3.LUT R0, R5, 0xffff, RZ, 0xc0, !PT ;  /* 0x0000ffff05000812 */ /* 0x000fe400078ec0ff */
[----:B------:R-:W-:Y:S02]  /*4fd0*/  @P0 R2UR UR5, R9 ;  /* 0x00000000090502ca */ /* 0x000fe400000e0000 */
[----:B------:R-:W-:Y:S11]  /*4fe0*/  @P0 R2UR UR4, R0 ;  /* 0x00000000000402ca */ /* 0x000ff600000e0000 */
[----:B------:R-:W-:Y:S02]  /*4ff0*/  @UP0 UMOV UR16, UR5 ;  /* 0x0000000500100c82 */ /* 0x000fe40008000000 */
[----:B------:R-:W-:Y:S01]  /*5000*/  @UP0 UMOV UR15, UR4 ;  /* 0x00000004000f0c82 */ /* 0x000fe20008000000 */
[----:B------:R-:W-:Y:S09]  /*5010*/  UISETP.GE.AND UP0, UPT, UR39, 0x1, UPT ;  /* 0x000000012700788c */ /* 0x000ff2000bf06270 */
[----:B------:R-:W-:Y:S05]  /*5020*/  BRA.U !UP0, `(.L_x_74) ;  /* 0x0000000108b47547 */ /* 0x000fea000b800000 */
[----:B------:R-:W-:Y:S02]  /*5030*/  UIMAD.WIDE.U32 UR8, UR15, UR35, URZ ;  /* 0x000000230f0872a5 */ /* 0x000fe4000f8e00ff */
[----:B------:R-:W-:Y:S02]  /*5040*/  UP2UR UR14, UPR, URZ, 0x2 ;  /* 0x00000002ff0e7883 */ /* 0x000fe40008000000 */
[----:B------:R-:W-:Y:S02]  /*5050*/  UISETP.NE.AND UP1, UPT, UR34, 0x1, UPT ;  /* 0x000000012200788c */ /* 0x000fe4000bf25270 */
[----:B------:R-:W-:Y:S02]  /*5060*/  UIMAD.WIDE.U32 UR10, UR16, UR32, URZ ;  /* 0x00000020100a72a5 */ /* 0x000fe4000f8e00ff */
[----:B------:R-:W-:Y:S02]  /*5070*/  USEL UR4, UR30, UR38, !UP1 ;  /* 0x000000261e047287 */ /* 0x000fe4000c800000 */
[----:B------:R-:W-:Y:S02]  /*5080*/  UISETP.NE.AND UP0, UPT, UR17, 0x1, UPT ;  /* 0x000000011100788c */ /* 0x000fe4000bf05270 */
[----:B------:R-:W-:Y:S02]  /*5090*/  UIMAD.WIDE.U32 UR12, UR4, UR18, URZ ;  /* 0x00000012040c72a5 */ /* 0x000fe4000f8e00ff */
[----:B------:R-:W-:Y:S01]  /*50a0*/  USEL UR7, UR31, UR40, !UP0 ;  /* 0x000000281f077287 */ /* 0x000fe2000c000000 */
[----:B------:R-:W-:Y:S02]  /*50b0*/  UMOV UR5, UR9 ;  /* 0x0000000900057c82 */ /* 0x000fe40008000000 */
[----:B------:R-:W-:Y:S02]  /*50c0*/  USHF.R.U32.HI UR6, URZ, UR47, UR5 ;  /* 0x0000002fff067299 */ /* 0x000fe40008011605 */
[----:B------:R-:W-:Y:S02]  /*50d0*/  UIMAD.WIDE.U32 UR20, UR7, UR18, URZ ;  /* 0x00000012071472a5 */ /* 0x000fe4000f8e00ff */
[----:B------:R-:W-:Y:S02]  /*50e0*/  USEL UR6, UR15, UR6, !UP1 ;  /* 0x000000060f067287 */ /* 0x000fe4000c800000 */
[----:B------:R-:W-:Y:S01]  /*50f0*/  UISETP.NE.AND UP1, UPT, UR14, URZ, UPT ;  /* 0x000000ff0e00728c */ /* 0x000fe2000bf25270 */
[----:B------:R-:W-:Y:S01]  /*5100*/  UMOV UR5, UR11 ;  /* 0x0000000b00057c82 */ /* 0x000fe20008000000 */
[----:B------:R-:W-:Y:S02]  /*5110*/  UIMAD.WIDE.U32 UR10, UR6, UR18, URZ ;  /* 0x00000012060a72a5 */ /* 0x000fe4000f8e00ff */
[----:B------:R-:W-:Y:S03]  /*5120*/  USHF.R.U32.HI UR8, URZ, UR33, UR5 ;  /* 0x00000021ff087299 */ /* 0x000fe60008011605 */
[----:B------:R-:W-:Y:S02]  /*5130*/  UMOV UR5, UR13 ;  /* 0x0000000d00057c82 */ /* 0x000fe40008000000 */
[----:B------:R-:W-:Y:S03]  /*5140*/  @UP6 USHF.R.U32.HI UR4, URZ, UR19, UR5 ;  /* 0x00000013ff046299 */ /* 0x000fe60008011605 */
[----:B------:R-:W-:Y:S01]  /*5150*/  UMOV UR5, UR21 ;  /* 0x0000001500057c82 */ /* 0x000fe20008000000 */
[----:B------:R-:W-:Y:S02]  /*5160*/  UIMAD UR4, UR39, UR4, URZ ;  /* 0x00000004270472a4 */ /* 0x000fe4000f8e02ff */
[----:B------:R-:W-:Y:S02]  /*5170*/  @UP6 USHF.R.U32.HI UR7, URZ, UR19, UR5 ;  /* 0x00000013ff076299 */ /* 0x000fe40008011605 */
[----:B------:R-:W-:Y:S02]  /*5180*/  USEL UR5, UR16, UR8, !UP0 ;  /* 0x0000000810057287 */ /* 0x000fe4000c000000 */
[----:B------:R-:W-:Y:S02]  /*5190*/  UIMAD UR8, UR39, UR7, URZ ;  /* 0x00000007270872a4 */ /* 0x000fe4000f8e02ff */
[----:B------:R-:W-:Y:S03]  /*51a0*/  UISETP.GE.AND UP0, UPT, UR6, UR4, UPT ;  /* 0x000000040600728c */ /* 0x000fe6000bf06270 */
[----:B------:R-:W-:Y:S01]  /*51b0*/  UMOV UR4, UR11 ;  /* 0x0000000b00047c82 */ /* 0x000fe20008000000 */
[----:B------:R-:W-:Y:S02]  /*51c0*/  UISETP.GE.OR UP0, UPT, UR5, UR8, UP0 ;  /* 0x000000080500728c */ /* 0x000fe40008706670 */
[----:B------:R-:W-:Y:S02]  /*51d0*/  USHF.R.U32.HI UR4, URZ, UR19, UR4 ;  /* 0x00000013ff047299 */ /* 0x000fe40008011604 */
[----:B------:R-:W-:Y:S02]  /*51e0*/  UIMAD.WIDE.U32 UR8, UR5, UR18, URZ ;  /* 0x00000012050872a5 */ /* 0x000fe4000f8e00ff */
[----:B------:R-:W-:Y:S04]  /*51f0*/  USEL UR10, UR6, UR4, !UP6 ;  /* 0x00000004060a7287 */ /* 0x000fe8000f000000 */
[----:B------:R-:W-:Y:S01]  /*5200*/  UIADD3 UR11, UPT, UPT, -UR10, URZ, URZ ;  /* 0x000000ff0a0b7290 */ /* 0x000fe2000fffe1ff */
[----:B------:R-:W-:Y:S02]  /*5210*/  @!UP0 UMOV UR4, UR9 ;  /* 0x0000000900048c82 */ /* 0x000fe40008000000 */
[----:B------:R-:W-:Y:S02]  /*5220*/  @!UP0 USHF.R.U32.HI UR4, URZ, UR19, UR4 ;  /* 0x00000013ff048299 */ /* 0x000fe40008011604 */
[----:B------:R-:W-:Y:S02]  /*5230*/  UIMAD UR8, UR39, UR11, UR6 ;  /* 0x0000000b270872a4 */ /* 0x000fe4000f8e0206 */
[----:B------:R-:W-:Y:S04]  /*5240*/  @!UP0 USEL UR4, UR5, UR4, !UP6 ;  /* 0x0000000405048287 */ /* 0x000fe8000f000000 */
[----:B------:R-:W-:Y:S02]  /*5250*/  @!UP0 UIMAD UR8, UR7, UR8, UR4 ;  /* 0x00000008070882a4 */ /* 0x000fe4000f8e0204 */
[----:B------:R-:W-:Y:S02]  /*5260*/  @!UP0 UIADD3 UR9, UPT, UPT, UR10, -UR4, URZ ;  /* 0x800000040a098290 */ /* 0x000fe4000fffe0ff */
[----:B------:R-:W-:Y:S02]  /*5270*/  UIADD3 UR4, UPT, UPT, -UR5, URZ, URZ ;  /* 0x000000ff05047290 */ /* 0x000fe4000fffe1ff */
[----:B------:R-:W-:Y:S02]  /*5280*/  UIADD3 UR7, UPT, UPT, -UR6, URZ, URZ ;  /* 0x000000ff06077290 */ /* 0x000fe4000fffe1ff */
[----:B------:R-:W-:Y:S02]  /*5290*/  @!UP0 UIMAD UR6, UR9, UR39, UR5 ;  /* 0x00000027090682a4 */ /* 0x000fe4000f8e0205 */
[----:B------:R-:W-:Y:S02]  /*52a0*/  UIMAD UR16, UR17, UR4, UR16 ;  /* 0x00000004111072a4 */ /* 0x000fe4000f8e0210 */
[----:B------:R-:W-:Y:S01]  /*52b0*/  UIMAD UR15, UR34, UR7, UR15 ;  /* 0x00000007220f72a4 */ /* 0x000fe2000f8e020f */
[----:B------:R-:W-:Y:S02]  /*52c0*/  @!UP0 UMOV UR5, UR8 ;  /* 0x0000000800058c82 */ /* 0x000fe40008000000 */
[----:B------:R-:W-:Y:S02]  /*52d0*/  UIMAD UR16, UR5, UR17, UR16 ;  /* 0x00000011051072a4 */ /* 0x000fe4000f8e0210 */
[----:B------:R-:W-:Y:S11]  /*52e0*/  UIMAD UR15, UR6, UR34, UR15 ;  /* 0x00000022060f72a4 */ /* 0x000ff6000f8e020f */
[----:B------:R-:W-:Y:S01]  /*52f0*/  @!UPT UIADD3 URZ, UPT, UPT, URZ, URZ, URZ ;  /* 0x000000fffffff290 */ /* 0x000fe2000fffe0ff */
.L_x_74:
[----:B------:R-:W1:Y:S01]  /*5300*/  @!UP2 LDCU.128 UR8, c[0x0][0xc10] ;  /* 0x00018200ff08a7ac */ /* 0x000e620008000c00 */
[----:B------:R-:W-:Y:S04]  /*5310*/  MOV R0, UR22 ;  /* 0x0000001600007c02 */ /* 0x000fe80008000f00 */
[----:B------:R-:W-:Y:S01]  /*5320*/  IABS R0, R0 ;  /* 0x0000000000007213 */ /* 0x000fe20000000000 */
[----:B------:R-:W2:Y:S01]  /*5330*/  @!UP2 LDCU UR5, c[0x0][0xc0c] ;  /* 0x00018180ff05a7ac */ /* 0x000ea20008000800 */
[----:B-1----:R-:W-:Y:S07]  /*5340*/  UIMAD.WIDE.U32 UR6, UR16, UR8, URZ ;  /* 0x00000008100672a5 */ /* 0x002fee000f8e00ff */
[----:B------:R-:W-:Y:S01]  /*5350*/  @!UP2 UMOV UR4, UR7 ;  /* 0x000000070004ac82 */ /* 0x000fe20008000000 */
[----:B--2---:R-:W-:Y:S02]  /*5360*/  @!UP2 UISETP.NE.AND UP0, UPT, UR5, 0x1, UPT ;  /* 0x000000010500a88c */ /* 0x004fe4000bf05270 */
[----:B------:R-:W-:Y:S02]  /*5370*/  @!UP2 USHF.R.U32.HI UR4, URZ, UR9, UR4 ;  /* 0x00000009ff04a299 */ /* 0x000fe40008011604 */
[----:B------:R-:W-:Y:S02]  /*5380*/  UIMAD.WIDE.U32 UR6, UR15, UR11, URZ ;  /* 0x0000000b0f0672a5 */ /* 0x000fe4000f8e00ff */
[----:B------:R-:W-:Y:S02]  /*5390*/  @!UP2 USEL UR8, UR16, UR4, !UP0 ;  /* 0x000000041008a287 */ /* 0x000fe4000c000000 */
[----:B------:R-:W-:Y:S03]  /*53a0*/  @!UP2 UISETP.NE.AND UP0, UPT, UR10, 0x1, UPT ;  /* 0x000000010a00a88c */ /* 0x000fe6000bf05270 */
[----:B------:R-:W-:Y:S02]  /*53b0*/  @!UP2 UMOV UR6, UR7 ;  /* 0x000000070006ac82 */ /* 0x000fe40008000000 */
[----:B------:R-:W1:Y:S02]  /*53c0*/  @!UP2 LDCU UR4, c[0x0][0xc20] ;  /* 0x00018400ff04a7ac */ /* 0x000e640008000800 */
[----:B-1----:R-:W-:Y:S04]  /*53d0*/  @!UP2 USHF.R.U32.HI UR6, URZ, UR4, UR6 ;  /* 0x00000004ff06a299 */ /* 0x002fe80008011606 */
[----:B------:R-:W-:Y:S04]  /*53e0*/  @!UP2 USEL UR6, UR15, UR6, !UP0 ;  /* 0x000000060f06a287 */ /* 0x000fe8000c000000 */
[----:B------:R-:W-:Y:S02]  /*53f0*/  @!UP2 UIADD3 UR4, UPT, UPT, -UR8, UR6, URZ ;  /* 0x000000060804a290 */ /* 0x000fe4000fffe1ff */
[----:B------:R-:W-:Y:S02]  /*5400*/  @!UP2 UIADD3 UR6, UPT, UPT, UR8, -UR6, URZ ;  /* 0x800000060806a290 */ /* 0x000fe4000fffe0ff */
[----:B------:R-:W-:Y:S02]  /*5410*/  @!UP2 UIMAD UR16, UR4, UR5, UR16 ;  /* 0x000000050410a2a4 */ /* 0x000fe4000f8e0210 */
[----:B------:R-:W-:Y:S01]  /*5420*/  @!UP2 UIMAD UR15, UR6, UR10, UR15 ;  /* 0x0000000a060fa2a4 */ /* 0x000fe2000f8e020f */
[----:B------:R-:W-:Y:S11]  /*5430*/  BRA.U UP1, `(.L_x_75) ;  /* 0x0000000101107547 */ /* 0x000ff6000b800000 */
[----:B------:R-:W-:Y:S04]  /*5440*/  MOV R9, UR46 ;  /* 0x0000002e00097c02 */ /* 0x000fe80008000f00 */
[----:B------:R-:W-:Y:S04]  /*5450*/  SHF.L.U32 R14, R9, 0x1f, RZ ;  /* 0x0000001f090e7819 */ /* 0x000fe800000006ff */
[----:B------:R-:W1:Y:S02]  /*5460*/  SYNCS.PHASECHK.TRANS64.TRYWAIT P1, [UR24+0x138], R14 ;  /* 0x0001380eff0075a7 */ /* 0x000e640008021118 */
[----:B-1----:R-:W-:Y:S05]  /*5470*/  @!P1 BRA `(.L_x_76) ;  /* 0x0000004800689947 */ /* 0x002fea0003800000 */
.L_x_75:
[----:B------:R-:W-:Y:S01]  /*5480*/  UISETP.NE.AND UP1, UPT, UR45, URZ, UPT ;  /* 0x000000ff2d00728c */ /* 0x000fe2000bf25270 */
[----:B------:R-:W-:Y:S01]  /*5490*/  R2UR UR4, R0 ;  /* 0x00000000000472ca */ /* 0x000fe200000e0000 */
[----:B------:R-:W-:Y:S11]  /*54a0*/  USHF.L.U32 UR11, UR28, 0x7, URZ ;  /* 0x000000071c0b7899 */ /* 0x000ff600080006ff */
[----:B------:R-:W-:Y:S01]  /*54b0*/  @!UPT UIADD3 URZ, UPT, UPT, URZ, URZ, URZ ;  /* 0x000000fffffff290 */ /* 0x000fe2000fffe0ff */
[----:B------:R-:W-:Y:S07]  /*54c0*/  UIMAD.WIDE.U32 UR6, UR37, UR4, URZ ;  /* 0x00000004250672a5 */ /* 0x000fee000f8e00ff */
[----:B------:R-:W-:Y:S02]  /*54d0*/  UMOV UR12, UR7 ;  /* 0x00000007000c7c82 */ /* 0x000fe40008000000 */
[----:B------:R-:W-:Y:S04]  /*54e0*/  UIMAD UR4, UR12, UR44, UR4 ;  /* 0x0000002c0c0472a4 */ /* 0x000fe8000f8e0204 */
[----:B------:R-:W-:Y:S11]  /*54f0*/  UISETP.GT.U32.AND UP0, UPT, UR26, UR4, UPT ;  /* 0x000000041a00728c */ /* 0x000ff6000bf04070 */
[----:B------:R-:W-:Y:S02]  /*5500*/  @!UP0 UIADD3 UR4, UPT, UPT, UR4, -UR26, URZ ;  /* 0x8000001a04048290 */ /* 0x000fe4000fffe0ff */
[----:B------:R-:W-:Y:S02]  /*5510*/  @!UP0 UIADD3 UR12, UPT, UPT, UR12, 0x1, URZ ;  /* 0x000000010c0c8890 */ /* 0x000fe4000fffe0ff */
[----:B------:R-:W-:Y:S02]  /*5520*/  UISETP.GE.U32.AND UP0, UPT, UR4, UR26, UPT ;  /* 0x0000001a0400728c */ /* 0x000fe4000bf06070 */
[----:B------:R-:W-:Y:S09]  /*5530*/  ULOP3.LUT UR4, UR22, UR27, URZ, 0x3c, !UPT ;  /* 0x0000001b16047292 */ /* 0x000ff2000f8e3cff */
[----:B------:R-:W-:Y:S02]  /*5540*/  @UP0 UIADD3 UR12, UPT, UPT, UR12, 0x1, URZ ;  /* 0x000000010c0c0890 */ /* 0x000fe4000fffe0ff */
[----:B------:R-:W-:Y:S11]  /*5550*/  UISETP.GE.AND UP0, UPT, UR4, URZ, UPT ;  /* 0x000000ff0400728c */ /* 0x000ff6000bf06270 */
[----:B------:R-:W-:Y:S02]  /*5560*/  @!UP0 UIADD3 UR12, UPT, UPT, -UR12, URZ, URZ ;  /* 0x000000ff0c0c8290 */ /* 0x000fe4000fffe1ff */
[----:B------:R-:W-:Y:S06]  /*5570*/  @!UP5 ULOP3.LUT UR12, URZ, UR27, URZ, 0x33, !UPT ;  /* 0x0000001bff0cd292 */ /* 0x000fec000f8e33ff */
[----:B------:R-:W-:Y:S05]  /*5580*/  IMAD.U32 R0, RZ, RZ, UR12 ;  /* 0x0000000cff007e24 */ /* 0x000fea000f8e00ff */
[----:B------:R-:W-:Y:S04]  /*5590*/  IABS R0, R0 ;  /* 0x0000000000007213 */ /* 0x000fe80000000000 */
[----:B------:R-:W-:Y:S01]  /*55a0*/  R2UR UR4, R0 ;  /* 0x00000000000472ca */ /* 0x000fe200000e0000 */
[----:B------:R-:W-:Y:S05]  /*55b0*/  IMAD.U32 R0, RZ, RZ, UR29 ;  /* 0x0000001dff007e24 */ /* 0x000fea000f8e00ff */
[----:B------:R-:W-:Y:S04]  /*55c0*/  IABS R11, R0 ;  /* 0x00000000000b7213 */ /* 0x000fe80000000000 */
[----:B------:R-:W2:Y:S03]  /*55d0*/  I2F.RP R16, R11 ;  /* 0x0000000b00107306 */ /* 0x000ea60000209400 */
[----:B------:R-:W-:Y:S07]  /*55e0*/  UIMAD.WIDE.U32 UR6, UR36, UR4, URZ ;  /* 0x00000004240672a5 */ /* 0x000fee000f8e00ff */
[----:B------:R-:W-:Y:S02]  /*55f0*/  UMOV UR13, UR7 ;  /* 0x00000007000d7c82 */ /* 0x000fe40008000000 */
[----:B------:R-:W-:Y:S01]  /*5600*/  UIADD3 UR5, UPT, UPT, -UR13, URZ, URZ ;  /* 0x000000ff0d057290 */ /* 0x000fe2000fffe1ff */
[----:B--2---:R-:W2:Y:S03]  /*5610*/  MUFU.RCP R0, R16 ;  /* 0x0000001000007308 */ /* 0x004ea60000001000 */
[----:B------:R-:W-:Y:S04]  /*5620*/  UIMAD UR4, UR25, UR5, UR4 ;  /* 0x00000005190472a4 */ /* 0x000fe8000f8e0204 */
[----:B------:R-:W-:Y:S11]  /*5630*/  UISETP.GT.U32.AND UP0, UPT, UR25, UR4, UPT ;  /* 0x000000041900728c */ /* 0x000ff6000bf04070 */
[----:B------:R-:W-:Y:S01]  /*5640*/  @!UP0 UIADD3 UR4, UPT, UPT, UR4, -UR25, URZ ;  /* 0x8000001904048290 */ /* 0x000fe2000fffe0ff */
[----:B--2---:R-:W-:Y:S01]  /*5650*/  VIADD R13, R0, 0xffffffe ;  /* 0x0ffffffe000d7836 */ /* 0x004fe20000000000 */
[----:B------:R-:W-:Y:S02]  /*5660*/  @!UP0 UIADD3 UR13, UPT, UPT, UR13, 0x1, URZ ;  /* 0x000000010d0d8890 */ /* 0x000fe4000fffe0ff */
[----:B------:R-:W-:Y:S01]  /*5670*/  UISETP.GE.U32.AND UP0, UPT, UR4, UR25, UPT ;  /* 0x000000190400728c */ /* 0x000fe2000bf06070 */
[----:B------:R-:W1:Y:S01]  /*5680*/  F2I.FTZ.U32.TRUNC.NTZ R15, R13 ;  /* 0x0000000d000f7305 */ /* 0x000e62000021f000 */
[----:B------:R-:W-:Y:S09]  /*5690*/  ULOP3.LUT UR4, UR12, UR45, URZ, 0x3c, !UPT ;  /* 0x0000002d0c047292 */ /* 0x000ff2000f8e3cff */
[----:B------:R-:W-:Y:S02]  /*56a0*/  @UP0 UIADD3 UR13, UPT, UPT, UR13, 0x1, URZ ;  /* 0x000000010d0d0890 */ /* 0x000fe4000fffe0ff */
[----:B------:R-:W-:Y:S01]  /*56b0*/  UISETP.GE.AND UP0, UPT, UR4, URZ, UPT ;  /* 0x000000ff0400728c */ /* 0x000fe2000bf06270 */
[--C-:B-1----:R-:W-:Y:S04]  /*56c0*/  IMAD.MOV R14, RZ, RZ, -R15.reuse ;  /* 0x000000ffff0e7224 */ /* 0x102fe800078e0a0f */
[----:B------:R-:W-:Y:S02]  /*56d0*/  IMAD R9, R14, R11, RZ ;  /* 0x0000000b0e097224 */ /* 0x000fe400078e02ff */
[----:B------:R-:W-:Y:S04]  /*56e0*/  HFMA2 R14, -RZ, RZ, 0, 0 ;  /* 0x00000000ff0e7431 */ /* 0x000fe800000001ff */
[----:B------:R-:W-:Y:S02]  /*56f0*/  @!UP0 UIADD3 UR13, UPT, UPT, -UR13, URZ, URZ ;  /* 0x000000ff0d0d8290 */ /* 0x000fe4000fffe1ff */
[----:B------:R-:W-:Y:S02]  /*5700*/  @!UP1 ULOP3.LUT UR13, URZ, UR45, URZ, 0x33, !UPT ;  /* 0x0000002dff0d9292 */ /* 0x000fe4000f8e33ff */
[----:B------:R-:W-:Y:S02]  /*5710*/  UISETP.NE.AND UP1, UPT, UR29, URZ, UPT ;  /* 0x000000ff1d00728c */ /* 0x000fe4000bf25270 */
[----:B------:R-:W-:Y:S01]  /*5720*/  ULOP3.LUT UR4, UR13, UR29, URZ, 0x3c, !UPT ;  /* 0x0000001d0d047292 */ /* 0x000fe2000f8e3cff */
[----:B------:R-:W-:Y:S03]  /*5730*/  IMAD.HI.U32 R15, R15, R9, R14 ;  /* 0x000000090f0f7227 */ /* 0x000fe600078e000e */
[----:B------:R-:W-:Y:S01]  /*5740*/  UISETP.GE.AND UP0, UPT, UR4, URZ, UPT ;  /* 0x000000ff0400728c */ /* 0x000fe2000bf06270 */
[----:B------:R-:W-:Y:S01]  /*5750*/  IMAD.U32 R0, RZ, RZ, UR13 ;  /* 0x0000000dff007e24 */ /* 0x000fe2000f8e00ff */
[----:B------:R-:W-:Y:S04]  /*5760*/  UIADD3 UR4, UPT, UPT, -UR12, URZ, URZ ;  /* 0x000000ff0c047290 */ /* 0x000fe8000fffe1ff */
[----:B------:R-:W-:Y:S01]  /*5770*/  IABS R0, R0 ;  /* 0x0000000000007213 */ /* 0x000fe20000000000 */
[----:B------:R-:W-:Y:S02]  /*5780*/  UIMAD UR5, UR27, UR4, UR22 ;  /* 0x000000041b0572a4 */ /* 0x000fe4000f8e0216 */
[----:B------:R-:W-:Y:S02]  /*5790*/  UIADD3 UR4, UPT, UPT, -UR13, URZ, URZ ;  /* 0x000000ff0d047290 */ /* 0x000fe4000fffe1ff */
[----:B------:R-:W-:Y:S01]  /*57a0*/  IMAD.HI.U32 R15, R15, R0, RZ ;  /* 0x000000000f0f7227 */ /* 0x000fe200078e00ff */
[----:B------:R-:W-:Y:S02]  /*57b0*/  USHF.L.U32 UR22, UR5, 0x6, URZ ;  /* 0x0000000605167899 */ /* 0x000fe400080006ff */
[----:B------:R-:W-:Y:S01]  /*57c0*/  UIMAD UR12, UR45, UR4, UR12 ;  /* 0x000000042d0c72a4 */ /* 0x000fe2000f8e020c */
[----:B------:R-:W-:Y:S04]  /*57d0*/  IMAD.MOV R9, RZ, RZ, -R15 ;  /* 0x000000ffff097224 */ /* 0x000fe800078e0a0f */
[C---:B------:R-:W-:Y:S05]  /*57e0*/  IMAD R0, R11.reuse, R9, R0 ;  /* 0x000000090b007224 */ /* 0x040fea00078e0200 */
[----:B------:R-:W-:Y:S11]  /*57f0*/  ISETP.GT.U32.AND P1, PT, R11, R0, PT ;  /* 0x000000000b00720c */ /* 0x000ff60003f24070 */
[----:B------:R-:W-:Y:S02]  /*5800*/  @!UPT UIADD3 URZ, UPT, UPT, URZ, URZ, URZ ;  /* 0x000000fffffff290 */ /* 0x000fe4000fffe0ff */
[----:B------:R-:W-:Y:S01]  /*5810*/  @!P1 IADD3 R15, PT, PT, R15, 0x1, RZ ;  /* 0x000000010f0f9810 */ /* 0x000fe20007ffe0ff */
[----:B------:R-:W-:Y:S01]  /*5820*/  @!P1 IMAD.IADD R0, R0, 0x1, -R11 ;  /* 0x0000000100009824 */ /* 0x000fe200078e0a0b */
[----:B------:R-:W-:Y:S04]  /*5830*/  ISETP.NE.U32.AND P1, PT, R2, RZ, PT ;  /* 0x000000ff0200720c */ /* 0x000fe80003f25070 */
[----:B------:R-:W-:Y:S02]  /*5840*/  ISETP.GE.U32.AND P2, PT, R0, R11, PT ;  /* 0x0000000b0000720c */ /* 0x000fe40003f46070 */
[----:B------:R-:W-:Y:S11]  /*5850*/  ISETP.NE.AND.EX P1, PT, R3, RZ, PT, P1 ;  /* 0x000000ff0300720c */ /* 0x000ff60003f25310 */
[----:B------:R-:W-:Y:S01]  /*5860*/  @P2 VIADD R15, R15, 0x1 ;  /* 0x000000010f0f2836 */ /* 0x000fe20000000000 */
[----:B------:R-:W-:Y:S04]  /*5870*/  ISETP.NE.U32.AND P2, PT, R2, RZ, PT ;  /* 0x000000ff0200720c */ /* 0x000fe80003f45070 */
[----:B------:R-:W-:Y:S02]  /*5880*/  R2UR UR14, R15 ;  /* 0x000000000f0e72ca */ /* 0x000fe400000e0000 */
[----:B------:R-:W-:Y:S11]  /*5890*/  ISETP.NE.AND.EX P2, PT, R3, RZ, PT, P2 ;  /* 0x000000ff0300720c */ /* 0x000ff60003f45320 */
[----:B------:R-:W-:Y:S02]  /*58a0*/  @!UP0 UIADD3 UR14, UPT, UPT, -UR14, URZ, URZ ;  /* 0x000000ff0e0e8290 */ /* 0x000fe4000fffe1ff */
[----:B------:R-:W-:Y:S04]  /*58b0*/  @!UP1 ULOP3.LUT UR14, URZ, UR29, URZ, 0x33, !UPT ;  /* 0x0000001dff0e9292 */ /* 0x000fe8000f8e33ff */
[----:B------:R-:W-:Y:S04]  /*58c0*/  UIADD3 UR6, UPT, UPT, -UR14, URZ, URZ ;  /* 0x000000ff0e067290 */ /* 0x000fe8000fffe1ff */
[----:B------:R-:W-:Y:S01]  /*58d0*/  UIMAD UR13, UR29, UR6, UR13 ;  /* 0x000000061d0d72a4 */ /* 0x000fe2000f8e020d */
[----:B------:R-:W-:Y:S11]  /*58e0*/  @!P2 BRA `(.L_x_77) ;  /* 0x000000000030a947 */ /* 0x000ff60003800000 */
[----:B------:R-:W-:Y:S01]  /*58f0*/  UPLOP3.LUT UP3, UPT, UPT, UPT, UP4, 0x80, 0x8 ;  /* 0x000000000008789c */ /* 0x000fe20003f6f040 */
[----:B------:R-:W-:Y:S01]  /*5900*/  MOV R94, 0x1 ;  /* 0x00000001005e7802 */ /* 0x000fe20000000f00 */
[----:B------:R-:W1:Y:S04]  /*5910*/  LDCU.64 UR4, c[0x0][0x358] ;  /* 0x00006b00ff0477ac */ /* 0x000e680008000a00 */
[----:B------:R-:W-:Y:S11]  /*5920*/  PLOP3.LUT P2, PT, PT, PT, UP3, 0x80, 0x8 ;  /* 0x000000000008781c */ /* 0x000ff60003f4f038 */
[----:B------:R-:W-:Y:S02]  /*5930*/  @!UPT UIADD3 URZ, UPT, UPT, URZ, URZ, URZ ;  /* 0x000000fffffff290 */ /* 0x000fe4000fffe0ff */
[----:B------:R-:W2:Y:S01]  /*5940*/  @P2 LDC.64 R14, c[0x0][0x988] ;  /* 0x00026200ff0e2b82 */ /* 0x000ea20000000a00 */
[----:B------:R-:W-:Y:S04]  /*5950*/  @P2 IMAD R0, R17, R2, RZ ;  /* 0x0000000211002224 */ /* 0x000fe800078e02ff */
[----:B--2---:R-:W-:Y:S01]  /*5960*/  @P2 IMAD.WIDE R14, R0, 0x4, R14 ;  /* 0x00000004000e2825 */ /* 0x004fe200078e020e */
[----:B------:R-:W-:Y:S04]  /*5970*/  MOV R0, 0x1 ;  /* 0x0000000100007802 */ /* 0x000fe80000000f00 */
[----:B-1---5:R1:W5:Y:S01]  /*5980*/  @P2 LDG.E R41, desc[UR4][R14.64] ;  /* 0x000000040e292981 */ /* 0x022362000c1e1900 */
[----:B------:R-:W-:Y:S01]  /*5990*/  @!P2 PRMT R94, R0, 0x7610, R94 ;  /* 0x00007610005ea816 */ /* 0x000fe2000000005e */
[----:B-1----:R-:W2:Y:S06]  /*59a0*/  @!P2 LDC R41, c[0x0][0x980] ;  /* 0x00026000ff29ab82 */ /* 0x002eac0000000800 */
.L_x_77:
[----:B--2--5:R-:W-:Y:S01]  /*59b0*/  @!P1 FSETP.EQ.AND P3, PT, R41, RZ, PT ;  /* 0x000000ff2900920b */ /* 0x024fe20003f62000 */
[----:B------:R-:W-:Y:S01]  /*59c0*/  @!UPT UIADD3 URZ, UPT, UPT, URZ, URZ, URZ ;  /* 0x000000fffffff290 */ /* 0x000fe2000fffe0ff */
[----:B------:R-:W-:Y:S11]  /*59d0*/  @!P1 BRA `(.L_x_78) ;  /* 0x0000000000149947 */ /* 0x000ff60003800000 */
[----:B------:R-:W-:Y:S02]  /*59e0*/  LOP3.LUT P1, RZ, R94, 0xff, RZ, 0xc0, !PT ;  /* 0x000000ff5eff7812 */ /* 0x000fe4000782c0ff */
[----:B------:R-:W-:Y:S04]  /*59f0*/  PLOP3.LUT P3, PT, PT, PT, UP3, 0x80, 0x8 ;  /* 0x000000000008781c */ /* 0x000fe80003f6f038 */
[----:B------:R-:W-:Y:S07]  /*5a00*/  PLOP3.LUT P3, PT, P3, PT, PT, 0x8, 0x80 ;  /* 0x000000000080781c */ /* 0x000fee0001f6e170 */
[----:B------:R-:W-:Y:S11]  /*5a10*/  @P1 FSETP.EQ.AND P3, PT, R41, RZ, PT ;  /* 0x000000ff2900120b */ /* 0x000ff60003f62000 */
[----:B------:R-:W-:Y:S02]  /*5a20*/  @!UPT UIADD3 URZ, UPT, UPT, URZ, URZ, URZ ;  /* 0x000000fffffff290 */ /* 0x000fe4000fffe0ff */
.L_x_78:
[----:B------:R-:W-:Y:S01]  /*5a30*/  ULEA UR5, UR23, UR24, 0x3 ;  /* 0x0000001817057291 */ /* 0x000fe2000f8e18ff */
[----:B------:R-:W-:Y:S02]  /*5a40*/  SHF.L.U32 R9, R12, 0x1f, RZ ;  /* 0x0000001f0c097819 */ /* 0x000fe400000006ff */
[----:B------:R-:W-:Y:S04]  /*5a50*/  ELECT P2, URZ, PT ;  /* 0x0000000000ff782f */ /* 0x000fe80003840000 */
[----:B------:R-:W-:Y:S02]  /*5a60*/  PLOP3.LUT P2, PT, P3, P2, PT, 0xf2, 0x2f ;  /* 0x00000000002f781c */ /* 0x000fe40001f45e72 */
[----:B------:R-:W1:Y:S02]  /*5a70*/  SYNCS.PHASECHK.TRANS64.TRYWAIT P1, [UR5+0x118], R9 ;  /* 0x00011809ff0075a7 */ /* 0x000e640008021105 */
[----:B-1----:R-:W-:Y:S09]  /*5a80*/  @!P1 BRA `(.L_x_79) ;  /* 0x0000004000fc9947 */ /* 0x002ff20003800000 */
.L_x_171:
[----:B------:R-:W2:Y:S01]  /*5a90*/  S2UR UR28, SR_CgaCtaId ;  /* 0x00000000001c79c3 */ /* 0x000ea20000008800 */
[----:B------:R-:W-:Y:S01]  /*5aa0*/  VOTEU.ALL UP0, P2 ;  /* 0x0000000000ff7886 */ /* 0x000fe20001000000 */
[----:B-1----:R-:W-:Y:S01]  /*5ab0*/  @!P2 IADD3 R9, P1, PT, R18, 0x680, RZ ;  /* 0x000006801209a810 */ /* 0x002fe20007f3e0ff */
[----:B------:R-:W-:Y:S01]  /*5ac0*/  UIADD3 UR6, UPT, UPT, UR23, 0x1, URZ ;  /* 0x0000000117067890 */ /* 0x000fe2000fffe0ff */
[----:B------:R-:W-:Y:S01]  /*5ad0*/  @P0 SHF.R.U32.HI R17, RZ, 0x10, R5 ;  /* 0x00000010ff110819 */ /* 0x000fe20000011605 */
[----:B------:R-:W-:Y:S01]  /*5ae0*/  UMOV UR48, 0x0 ;  /* 0x0000000000307882 */ /* 0x000fe20000000000 */
[----:B------:R-:W-:Y:S01]  /*5af0*/  @!UP0 ULEA UR4, UR23, UR24, 0xd ;  /* 0x0000001817048291 */ /* 0x000fe2000f8e68ff */
[----:B------:R-:W-:Y:S01]  /*5b00*/  @!P2 IMAD.X R0, RZ, RZ, R19, P1 ;  /* 0x000000ffff00a224 */ /* 0x000fe200008e0613 */
[----:B------:R-:W-:Y:S01]  /*5b10*/  @!P2 R2UR UR7, R9 ;  /* 0x000000000907a2ca */ /* 0x000fe200000e0000 */
[----:B------:R-:W-:Y:S01]  /*5b20*/  UMOV UR49, 0x10000000 ;  /* 0x1000000000317882 */ /* 0x000fe20000000000 */
[----:B------:R-:W-:Y:S02]  /*5b30*/  @!UP0 UIADD3 UR8, UPT, UPT, UR4, 0x200, URZ ;  /* 0x0000020004088890 */ /* 0x000fe4000fffe0ff */
[----:B------:R-:W-:Y:S01]  /*5b40*/  UISETP.NE.AND UP0, UPT, UR6, 0x3, UPT ;  /* 0x000000030600788c */ /* 0x000fe2000bf05270 */
[----:B------:R-:W-:Y:S01]  /*5b50*/  @!P2 R2UR UR4, R0 ;  /* 0x000000000004a2ca */ /* 0x000fe200000e0000 */
[----:B------:R-:W-:Y:S02]  /*5b60*/  @!P2 IMAD.MOV.U32 R0, RZ, RZ, 0x2000 ;  /* 0x00002000ff00a424 */ /* 0x000fe400078e00ff */
[----:B------:R-:W-:Y:S02]  /*5b70*/  USEL UR6, UR6, URZ, UP0 ;  /* 0x000000ff06067287 */ /* 0x000fe40008000000 */
[----:B------:R-:W-:Y:S02]  /*5b80*/  USEL UR23, URZ, 0x1, UP0 ;  /* 0x00000001ff177887 */ /* 0x000fe40008000000 */
[----:B------:R-:W-:Y:S01]  /*5b90*/  VOTEU.ALL UP0, P2 ;  /* 0x0000000000ff7886 */ /* 0x000fe20001000000 */
[----:B------:R-:W-:Y:S03]  /*5ba0*/  IMAD.U32 R14, RZ, RZ, UR7 ;  /* 0x00000007ff0e7e24 */ /* 0x000fe6000f8e00ff */
[----:B------:R-:W-:Y:S01]  /*5bb0*/  LOP3.LUT R12, R12, UR23, RZ, 0x3c, !PT ;  /* 0x000000170c0c7c12 */ /* 0x000fe2000f8e3cff */
[----:B------:R-:W-:Y:S01]  /*5bc0*/  @!UP0 UMOV UR10, UR22 ;  /* 0x00000016000a8c82 */ /* 0x000fe20008000000 */
[----:B------:R-:W-:Y:S01]  /*5bd0*/  IMAD.U32 R15, RZ, RZ, UR4 ;  /* 0x00000004ff0f7e24 */ /* 0x000fe2000f8e00ff */
[----:B------:R-:W-:Y:S01]  /*5be0*/  @!P2 R2UR UR20, R14 ;  /* 0x000000000e14a2ca */ /* 0x000fe200000e0000 */
[----:B------:R-:W-:Y:S01]  /*5bf0*/  UIADD3 UR4, UPT, UPT, UR5, 0x100, URZ ;  /* 0x0000010005047890 */ /* 0x000fe2000fffe0ff */
[----:B------:R-:W-:Y:S02]  /*5c00*/  SHF.L.U32 R11, R12, 0x1f, RZ ;  /* 0x0000001f0c0b7819 */ /* 0x000fe400000006ff */
[----:B------:R-:W-:Y:S01]  /*5c10*/  @!P2 R2UR UR21, R15 ;  /* 0x000000000f15a2ca */ /* 0x000fe200000e0000 */
[----:B--2---:R-:W-:Y:S03]  /*5c20*/  UPRMT UR7, UR28, 0x654, UR4 ;  /* 0x000006541c077896 */ /* 0x004fe60008000004 */
[----:B------:R-:W-:Y:S01]  /*5c30*/  @!UP0 UMOV UR9, UR4 ;  /* 0x0000000400098c82 */ /* 0x000fe20008000000 */
[----:B------:R-:W-:Y:S08]  /*5c40*/  ULEA UR4, UR6, UR24, 0x3 ;  /* 0x0000001806047291 */ /* 0x000ff0000f8e18ff */
[----:B------:R1:W-:Y:S01]  /*5c50*/  @!UP0 UTMALDG.5D [UR8], [UR20], desc[UR48] ;  /* 0x00003008140085b4 */ /* 0x0003e20008021000 */
[----:B------:R1:W-:Y:S01]  /*5c60*/  @!P2 SYNCS.ARRIVE.TRANS64.RED.A0TR RZ, [UR5+0x100], R0 ;  /* 0x00010000ffffa9a7 */ /* 0x0003e20008300405 */
[----:B------:R-:W-:Y:S01]  /*5c70*/  SYNCS.ARRIVE.TRANS64.RED.A1T0 RZ, [UR7], RZ ;  /* 0x000000ffffff79a7 */ /* 0x000fe20008100407 */
[----:B------:R-:W2:Y:S02]  /*5c80*/  SYNCS.PHASECHK.TRANS64.TRYWAIT P1, [UR4+0x118], R11 ;  /* 0x0001180bff0075a7 */ /* 0x000ea40008021104 */
[----:B-12---:R-:W-:Y:S05]  /*5c90*/  @!P1 BRA `(.L_x_80) ;  /* 0x0000004000909947 */ /* 0x006fea0003800000 */
.L_x_173:
[----:B------:R-:W2:Y:S01]  /*5ca0*/  S2UR UR28, SR_CgaCtaId ;  /* 0x00000000001c79c3 */ /* 0x000ea20000008800 */
[----:B------:R-:W-:Y:S01]  /*5cb0*/  UPLOP3.LUT UP1, UPT, UPT, UPT, UPT, 0x80, 0x8 ;  /* 0x000000000008789c */ /* 0x000fe20003f2f070 */
[----:B------:R-:W-:Y:S01]  /*5cc0*/  @!P2 IADD3 R9, P1, PT, R18, 0x680, RZ ;  /* 0x000006801209a810 */ /* 0x000fe20007f3e0ff */
[----:B------:R-:W-:Y:S01]  /*5cd0*/  UMOV UR20, 0x0 ;  /* 0x0000000000147882 */ /* 0x000fe20000000000 */
[----:B------:R-:W-:Y:S01]  /*5ce0*/  UMOV UR21, 0x10000000 ;  /* 0x1000000000157882 */ /* 0x000fe20000000000 */
[----:B------:R-:W-:Y:S01]  /*5cf0*/  VOTEU.ALL UP0, P2 ;  /* 0x0000000000ff7886 */ /* 0x000fe20001000000 */
[----:B------:R-:W-:Y:S01]  /*5d00*/  LOP3.LUT R10, R10, 0x1, RZ, 0x3c, !PT ;  /* 0x000000010a0a7812 */ /* 0x000fe200078e3cff */
[----:B-1----:R-:W-:Y:S03]  /*5d10*/  @!P2 IMAD.X R0, RZ, RZ, R19, P1 ;  /* 0x000000ffff00a224 */ /* 0x002fe600008e0613 */
[----:B------:R-:W-:Y:S02]  /*5d20*/  @!UP0 ULEA UR5, UR6, UR24, 0xd ;  /* 0x0000001806058291 */ /* 0x000fe4000f8e68ff */
[----:B------:R-:W-:Y:S02]  /*5d30*/  UIADD3 UR6, UPT, UPT, UR6, 0x1, URZ ;  /* 0x0000000106067890 */ /* 0x000fe4000fffe0ff */
[----:B------:R-:W-:Y:S02]  /*5d40*/  @!UP0 UIADD3 UR10, UPT, UPT, UR22, 0x20, URZ ;  /* 0x00000020160a8890 */ /* 0x000fe4000fffe0ff */
[----:B------:R-:W-:Y:S01]  /*5d50*/  @!UP0 UIADD3 UR8, UPT, UPT, UR5, 0x200, URZ ;  /* 0x0000020005088890 */ /* 0x000fe2000fffe0ff */
[----:B------:R-:W-:Y:S01]  /*5d60*/  @!P2 R2UR UR5, R0 ;  /* 0x000000000005a2ca */ /* 0x000fe200000e0000 */
[----:B------:R-:W-:Y:S02]  /*5d70*/  UISETP.NE.AND UP0, UPT, UR6, 0x3, UPT ;  /* 0x000000030600788c */ /* 0x000fe4000bf05270 */
[----:B------:R-:W-:Y:S02]  /*5d80*/  UIADD3 UR22, UPT, UPT, UR15, UR43, URZ ;  /* 0x0000002b0f167290 */ /* 0x000fe4000fffe0ff */
[----:B------:R-:W-:Y:S01]  /*5d90*/  USEL UR23, UR6, URZ, UP0 ;  /* 0x000000ff06177287 */ /* 0x000fe20008000000 */
[----:B------:R-:W-:Y:S02]  /*5da0*/  @!P2 R2UR UR6, R9 ;  /* 0x000000000906a2ca */ /* 0x000fe400000e0000 */
[----:B------:R-:W-:Y:S02]  /*5db0*/  PLOP3.LUT P0, PT, PT, PT, UP0, 0x80, 0x8 ;  /* 0x000000000008781c */ /* 0x000fe40003f0f008 */
[----:B------:R-:W-:Y:S02]  /*5dc0*/  VOTEU.ALL UP0, P2 ;  /* 0x0000000000ff7886 */ /* 0x000fe40001000000 */
[----:B------:R-:W-:Y:S01]  /*5dd0*/  SEL R9, RZ, 0x1, P0 ;  /* 0x00000001ff097807 */ /* 0x000fe20000000000 */
[----:B------:R-:W-:Y:S01]  /*5de0*/  IMAD.U32 R15, RZ, RZ, UR5 ;  /* 0x00000005ff0f7e24 */ /* 0x000fe2000f8e00ff */
[----:B------:R-:W-:Y:S01]  /*5df0*/  UIADD3 UR5, UPT, UPT, UR4, 0x100, URZ ;  /* 0x0000010004057890 */ /* 0x000fe2000fffe0ff */
[----:B------:R-:W-:Y:S02]  /*5e00*/  LOP3.LUT P0, RZ, R6, 0x1, RZ, 0xc0, !PT ;  /* 0x0000000106ff7812 */ /* 0x000fe4000780c0ff */
[----:B------:R-:W-:Y:S02]  /*5e10*/  LOP3.LUT R12, R12, R9, RZ, 0x3c, !PT ;  /* 0x000000090c0c7212 */ /* 0x000fe400078e3cff */
[----:B------:R-:W-:Y:S01]  /*5e20*/  IMAD.U32 R14, RZ, RZ, UR6 ;  /* 0x00000006ff0e7e24 */ /* 0x000fe2000f8e00ff */
[----:B------:R-:W-:Y:S01]  /*5e30*/  @!P2 R2UR UR7, R15 ;  /* 0x000000000f07a2ca */ /* 0x000fe200000e0000 */
[----:B------:R-:W-:Y:S01]  /*5e40*/  @!UP0 UMOV UR9, UR5 ;  /* 0x0000000500098c82 */ /* 0x000fe20008000000 */
[----:B--2---:R-:W-:Y:S02]  /*5e50*/  UPRMT UR5, UR28, 0x654, UR5 ;  /* 0x000006541c057896 */ /* 0x004fe40008000005 */
[----:B------:R-:W-:Y:S01]  /*5e60*/  @!P2 R2UR UR6, R14 ;  /* 0x000000000e06a2ca */ /* 0x000fe200000e0000 */
[----:B------:R-:W-:Y:S11]  /*5e70*/  UIADD3 UR28, UPT, UPT, UR16, UR42, URZ ;  /* 0x0000002a101c7290 */ /* 0x000ff6000fffe0ff */
[----:B------:R-:W-:Y:S01]  /*5e80*/  @!UPT UIADD3 URZ, UPT, UPT, URZ, URZ, URZ ;  /* 0x000000fffffff290 */ /* 0x000fe2000fffe0ff */
[----:B------:R1:W-:Y:S01]  /*5e90*/  @!UP0 UTMALDG.5D [UR8], [UR6], desc[UR20] ;  /* 0x00001408060085b4 */ /* 0x0003e20008021000 */
[----:B------:R1:W-:Y:S01]  /*5ea0*/  @!P2 SYNCS.ARRIVE.TRANS64.RED.A0TR RZ, [UR4+0x100], R8 ;  /* 0x00010008ffffa9a7 */ /* 0x0003e20008300404 */
[----:B------:R-:W-:Y:S01]  /*5eb0*/  SYNCS.ARRIVE.TRANS64.RED.A1T0 RZ, [UR5], RZ ;  /* 0x000000ffffff79a7 */ /* 0x000fe20008100405 */
[----:B------:R-:W-:Y:S05]  /*5ec0*/  @P0 BRA `(.L_x_81) ;  /* 0xffffffec00f80947 */ /* 0x000fea000383ffff */
[----:B------:R-:W-:Y:S01]  /*5ed0*/  UIADD3 UR5, UPT, UPT, UR24, 0x118, URZ ;  /* 0x0000011818057890 */ /* 0x000fe2000fffe0ff */
[----:B------:R-:W-:-:S03]  /*5ee0*/  SHF.L.U32 R3, R12, 0x1f, RZ ;  /* 0x0000001f0c037819 */ /* 0x000fc600000006ff */
[----:B------:R-:W-:-:S09]  /*5ef0*/  ULEA UR4, UR23, UR5, 0x3 ;  /* 0x0000000517047291 */ /* 0x000fd2000f8e18ff */
[----:B------:R-:W2:Y:S02]  /*5f00*/  SYNCS.PHASECHK.TRANS64.TRYWAIT P0, [UR4], R3 ;  /* 0x00000003ff0075a7 */ /* 0x000ea40008001104 */
[----:B--2---:R-:W-:Y:S05]  /*5f10*/  @!P0 BRA `(.L_x_82) ;  /* 0x0000004000088947 */ /* 0x004fea0003800000 */
.L_x_175:
[----:B------:R-:W-:-:S04]  /*5f20*/  UIADD3 UR4, UPT, UPT, UR23, 0x1, URZ ;  /* 0x0000000117047890 */ /* 0x000fc8000fffe0ff */
[----:B------:R-:W-:-:S04]  /*5f30*/  UISETP.NE.AND UP0, UPT, UR4, 0x3, UPT ;  /* 0x000000030400788c */ /* 0x000fc8000bf05270 */
[----:B------:R-:W-:Y:S02]  /*5f40*/  USEL UR4, UR4, URZ, UP0 ;  /* 0x000000ff04047287 */ /* 0x000fe40008000000 */
[----:B------:R-:W-:-:S04]  /*5f50*/  PLOP3.LUT P0, PT, PT, PT, UP0, 0x80, 0x8 ;  /* 0x000000000008781c */ /* 0x000fc80003f0f008 */
[----:B--2---:R-:W-:Y:S01]  /*5f60*/  SEL R3, RZ, 0x1, P0 ;  /* 0x00000001ff037807 */ /* 0x004fe20000000000 */
[----:B------:R-:W-:-:S03]  /*5f70*/  IMAD.U32 R0, RZ, RZ, UR4 ;  /* 0x00000004ff007e24 */ /* 0x000fc6000f8e00ff */
[----:B------:R-:W-:Y:S02]  /*5f80*/  LOP3.LUT R12, R12, R3, RZ, 0x3c, !PT ;  /* 0x000000030c0c7212 */ /* 0x000fe400078e3cff */
[C---:B------:R-:W-:Y:S01]  /*5f90*/  LEA R2, R0.reuse, UR5, 0x3 ;  /* 0x0000000500027c11 */ /* 0x040fe2000f8e18ff */
[----:B------:R-:W-:Y:S01]  /*5fa0*/  VIADD R0, R0, 0x1 ;  /* 0x0000000100007836 */ /* 0x000fe20000000000 */
[----:B------:R-:W-:-:S04]  /*5fb0*/  SHF.L.U32 R3, R12, 0x1f, RZ ;  /* 0x0000001f0c037819 */ /* 0x000fc800000006ff */
[----:B------:R-:W2:Y:S01]  /*5fc0*/  SYNCS.PHASECHK.TRANS64.TRYWAIT P1, [R2+URZ], R3 ;  /* 0x00000003020075a7 */ /* 0x000ea200080211ff */
[----:B------:R-:W-:-:S04]  /*5fd0*/  ISETP.NE.AND P0, PT, R0, 0x3, PT ;  /* 0x000000030000780c */ /* 0x000fc80003f05270 */
[----:B------:R-:W-:Y:S02]  /*5fe0*/  SEL R5, RZ, 0x1, P0 ;  /* 0x00000001ff057807 */ /* 0x000fe40000000000 */
[----:B------:R-:W-:Y:S02]  /*5ff0*/  SEL R0, R0, RZ, P0 ;  /* 0x000000ff00007207 */ /* 0x000fe40000000000 */
[----:B------:R-:W-:Y:S01]  /*6000*/  LOP3.LUT R5, R12, R5, RZ, 0x3c, !PT ;  /* 0x000000050c057212 */ /* 0x000fe200078e3cff */
[----:B--2---:R-:W-:Y:S06]  /*6010*/  @!P1 BRA `(.L_x_83) ;  /* 0x0000003c00e09947 */ /* 0x004fec0003800000 */
.L_x_176:
[----:B------:R-:W-:Y:S02]  /*6020*/  LEA R0, R0, UR5, 0x3 ;  /* 0x0000000500007c11 */ /* 0x000fe4000f8e18ff */
[----:B------:R-:W-:-:S07]  /*6030*/  SHF.L.U32 R5, R5, 0x1f, RZ ;  /* 0x0000001f05057819 */ /* 0x000fce00000006ff */
.L_x_84:
[----:B---3--:R3:W4:Y:S02]  /*6040*/  SYNCS.PHASECHK.TRANS64.TRYWAIT P0, [R0+URZ], R5 ;  /* 0x00000005000075a7 */ /* 0x00872400080011ff */
[----:B----4-:R-:W-:Y:S05]  /*6050*/  @!P0 NANOSLEEP.SYNCS 0x989680 ;  /* 0x009896800000895d */ /* 0x010fea0003900000 */
[----:B------:R-:W4:Y:S02]  /*6060*/  @!P0 SYNCS.PHASECHK.TRANS64 P0, [R0+URZ], R5 ;  /* 0x00000005000085a7 */ /* 0x000f2400080010ff */
[----:B-1--4-:R-:W-:Y:S05]  /*6070*/  @P0 EXIT ;  /* 0x000000000000094d */ /* 0x012fea0003800000 */
[----:B------:R-:W-:Y:S05]  /*6080*/  BRA `(.L_x_84) ;  /* 0xfffffffc00ec7947 */ /* 0x000fea000383ffff */
.L_x_72:
[----:B------:R-:W-:-:S06]  /*6090*/  UISETP.GE.AND UP0, UPT, UR15, 0x4, UPT ;  /* 0x000000040f00788c */ /* 0x000fcc000bf06270 */
[----:B------:R-:W-:-:S13]  /*60a0*/  PLOP3.LUT P0, PT, PT, PT, UP0, 0x80, 0x8 ;  /* 0x000000000008781c */ /* 0x000fda0003f0f008 */
[----:B-1----:R-:W-:Y:S05]  /*60b0*/  @!P0 EXIT ;  /* 0x000000000000894d */ /* 0x002fea0003800000 */
[----:B------:R-:W1:Y:S08]  /*60c0*/  S2UR UR4, SR_CgaCtaId ;  /* 0x00000000000479c3 */ /* 0x000e700000008800 */
[----:B------:R-:W-:Y:S01]  /*60d0*/  BAR.SYNC.DEFER_BLOCKING 0x6, 0xa0 ;  /* 0x0182800000007b1d */ /* 0x000fe20000010000 */
[C---:B------:R-:W-:Y:S01]  /*60e0*/  IMAD.SHL.U32 R0, R99.reuse, 0x20, RZ ;  /* 0x0000002063007824 */ /* 0x040fe200078e00ff */
[C---:B------:R-:W-:Y:S01]  /*60f0*/  LOP3.LUT R100, R99.reuse, 0x2, RZ, 0xc0, !PT ;  /* 0x0000000263647812 */ /* 0x040fe200078ec0ff */
[C---:B------:R-:W-:Y:S01]  /*6100*/  IMAD.SHL.U32 R103, R99.reuse, 0x4, RZ ;  /* 0x0000000463677824 */ /* 0x040fe200078e00ff */
[C---:B------:R-:W-:Y:S01]  /*6110*/  LOP3.LUT R93, R99.reuse, 0x60, RZ, 0xc0, !PT ;  /* 0x00000060635d7812 */ /* 0x040fe200078ec0ff */
[----:B------:R-:W-:Y:S01]  /*6120*/  IMAD.U32 R37, R99, 0x10000, RZ ;  /* 0x0001000063257824 */ /* 0x000fe200078e00ff */
[----:B------:R-:W-:-:S02]  /*6130*/  UMOV UR51, 0x400 ;  /* 0x0000040000337882 */ /* 0x000fc40000000000 */
[----:B------:R-:W2:Y:S01]  /*6140*/  LDC.64 R76, c[0x0][0x988] ;  /* 0x00026200ff4c7b82 */ /* 0x000ea20000000a00 */
[----:B------:R-:W3:Y:S01]  /*6150*/  LDCU.64 UR6, c[0x0][0x988] ;  /* 0x00013100ff0677ac */ /* 0x000ee20008000a00 */
[----:B------:R-:W-:Y:S01]  /*6160*/  LOP3.LUT R6, R0, 0xc0, RZ, 0xc0, !PT ;  /* 0x000000c000067812 */ /* 0x000fe200078ec0ff */
[----:B------:R-:W-:Y:S01]  /*6170*/  HFMA2 R92, -RZ, RZ, 0, 5.9604644775390625e-08 ;  /* 0x00000001ff5c7431 */ /* 0x000fe200000001ff */
[----:B------:R-:W-:Y:S01]  /*6180*/  LOP3.LUT R99, R99, 0x4, RZ, 0xc0, !PT ;  /* 0x0000000463637812 */ /* 0x000fe200078ec0ff */
[----:B------:R-:W-:Y:S01]  /*6190*/  USHF.R.S32.HI UR53, URZ, 0x1f, UR5 ;  /* 0x0000001fff357899 */ /* 0x000fe20008011405 */
[----:B------:R-:W-:Y:S01]  /*61a0*/  LOP3.LUT R103, R6, 0x18, R103, 0xf8, !PT ;  /* 0x0000001806677812 */ /* 0x000fe200078ef867 */
[----:B------:R-:W-:Y:S01]  /*61b0*/  IMAD.MOV.U32 R36, RZ, RZ, RZ ;  /* 0x000000ffff247224 */ /* 0x000fe200078e00ff */
[----:B------:R-:W4:Y:S01]  /*61c0*/  LDC.64 R78, c[0x0][0x990] ;  /* 0x00026400ff4e7b82 */ /* 0x000f220000000a00 */
[----:B------:R-:W-:Y:S01]  /*61d0*/  IADD3 R102, PT, PT, -R99, 0x2, RZ ;  /* 0x0000000263667810 */ /* 0x000fe20007ffe1ff */
[----:B------:R-:W-:Y:S01]  /*61e0*/  ULEA.HI UR53, UR53, UR5, URZ, 0x6 ;  /* 0x0000000535357291 */ /* 0x000fe2000f8f30ff */
[----:B------:R-:W-:-:S02]  /*61f0*/  LOP3.LUT R103, R103, 0xf20, R0, 0xf8, !PT ;  /* 0x00000f2067677812 */ /* 0x000fc400078ef800 */
[----:B------:R-:W-:Y:S01]  /*6200*/  CS2R R90, SRZ ;  /* 0x00000000005a7805 */ /* 0x000fe2000001ff00 */
[----:B------:R-:W-:Y:S01]  /*6210*/  IMAD.MOV.U32 R46, RZ, RZ, RZ ;  /* 0x000000ffff2e7224 */ /* 0x000fe200078e00ff */
[----:B------:R-:W-:Y:S01]  /*6220*/  LOP3.LUT R37, R37, 0x600000, RZ, 0xc0, !PT ;  /* 0x0060000025257812 */ /* 0x000fe200078ec0ff */
[----:B------:R-:W-:Y:S01]  /*6230*/  IMAD.MOV R99, RZ, RZ, -R99 ;  /* 0x000000ffff637224 */ /* 0x000fe200078e0a63 */
[----:B-1----:R-:W-:Y:S01]  /*6240*/  ULEA UR51, UR4, UR51, 0x18 ;  /* 0x0000003304337291 */ /* 0x002fe2000f8ec0ff */
[----:B------:R-:W-:Y:S01]  /*6250*/  IADD3 R100, PT, PT, -R100, RZ, RZ ;  /* 0x000000ff64647210 */ /* 0x000fe20007ffe1ff */
[----:B------:R-:W-:Y:S01]  /*6260*/  IMAD.SHL.U32 R102, R102, 0x10, RZ ;  /* 0x0000001066667824 */ /* 0x000fe200078e00ff */
[----:B------:R-:W1:Y:S01]  /*6270*/  LDCU UR61, c[0x0][0x370] ;  /* 0x00006e00ff3d77ac */ /* 0x000e620008000800 */
[----:B---3--:R-:W-:Y:S02]  /*6280*/  IMAD.U32 R97, RZ, RZ, UR6 ;  /* 0x00000006ff617e24 */ /* 0x008fe4000f8e00ff */
[----:B------:R-:W-:Y:S01]  /*6290*/  IMAD.U32 R96, RZ, RZ, UR7 ;  /* 0x00000007ff607e24 */ /* 0x000fe2000f8e00ff */
[----:B------:R-:W-:-:S02]  /*62a0*/  UIADD3 UR4, UPT, UPT, UR51, 0x200, URZ ;  /* 0x0000020033047890 */ /* 0x000fc4000fffe0ff */
[----:B------:R-:W3:Y:S01]  /*62b0*/  LDS R2, [UR51+0x190] ;  /* 0x00019033ff027984 */ /* 0x000ee20008000800 */
[----:B------:R-:W1:Y:S03]  /*62c0*/  LDCU UR48, c[0x0][0xc0c] ;  /* 0x00018180ff3077ac */ /* 0x000e660008000800 */
[----:B------:R-:W-:Y:S01]  /*62d0*/  IMAD.U32 R0, RZ, RZ, UR4 ;  /* 0x00000004ff007e24 */ /* 0x000fe2000f8e00ff */
[----:B------:R-:W-:Y:S01]  /*62e0*/  LEA R103, R103, UR4, 0x1 ;  /* 0x0000000467677c11 */ /* 0x000fe2000f8e08ff */
[----:B------:R-:W1:Y:S01]  /*62f0*/  LDCU UR38, c[0x0][0xc30] ;  /* 0x00018600ff2677ac */ /* 0x000e620008000800 */
[----:B------:R-:W1:Y:S01]  /*6300*/  LDCU.64 UR46, c[0x0][0xc28] ;  /* 0x00018500ff2e77ac */ /* 0x000e620008000a00 */
[----:B------:R-:W1:Y:S01]  /*6310*/  LDCU.64 UR62, c[0x0][0x9b0] ;  /* 0x00013600ff3e77ac */ /* 0x000e620008000a00 */
[----:B------:R-:W1:Y:S01]  /*6320*/  LDCU.128 UR56, c[0x0][0xc10] ;  /* 0x00018200ff3877ac */ /* 0x000e620008000c00 */
[----:B------:R-:W1:Y:S01]  /*6330*/  LDCU UR60, c[0x0][0x374] ;  /* 0x00006e80ff3c77ac */ /* 0x000e620008000800 */
[----:B------:R-:W-:Y:S01]  /*6340*/  USHF.R.S32.HI UR53, URZ, 0x6, UR53 ;  /* 0x00000006ff357899 */ /* 0x000fe20008011435 */
[----:B------:R-:W-:Y:S01]  /*6350*/  UMOV UR54, URZ ;  /* 0x000000ff00367c82 */ /* 0x000fe20008000000 */
[----:B------:R-:W-:Y:S01]  /*6360*/  UMOV UR55, URZ ;  /* 0x000000ff00377c82 */ /* 0x000fe20008000000 */
[C---:B---3--:R-:W-:Y:S01]  /*6370*/  VIADD R3, R2.reuse, 0x40 ;  /* 0x0000004002037836 */ /* 0x048fe20000000000 */
[----:B------:R-:W-:-:S04]  /*6380*/  LOP3.LUT R2, R2, 0xffff, RZ, 0xc0, !PT ;  /* 0x0000ffff02027812 */ /* 0x000fc800078ec0ff */
[----:B------:R-:W-:-:S05]  /*6390*/  LOP3.LUT R3, R3, 0xffff, RZ, 0xc0, !PT ;  /* 0x0000ffff03037812 */ /* 0x000fca00078ec0ff */
[----:B-12-4-:R3:W-:Y:S02]  /*63a0*/  STL.64 [R1], R2 ;  /* 0x0000000201007387 */ /* 0x0167e40000100a00 */
.L_x_115:
[----:B---3--:R-:W-:Y:S04]  /*63b0*/  SHF.L.U32 R3, R90, 0x1f, RZ ;  /* 0x0000001f5a037819 */ /* 0x008fe800000006ff */
[----:B-1----:R-:W1:Y:S02]  /*63c0*/  SYNCS.PHASECHK.TRANS64.TRYWAIT P0, [UR51+0x140], R3 ;  /* 0x00014003ff0075a7 */ /* 0x002e640008001133 */
[----:B-1----:R-:W-:Y:S05]  /*63d0*/  @!P0 BRA `(.L_x_85) ;  /* 0x0000003c00048947 */ /* 0x002fea0003800000 */
.L_x_178:
[----:B------:R-:W2:Y:S01]  /*63e0*/  LDS.128 R80, [UR51+0x180] ;  /* 0x00018033ff507984 */ /* 0x000ea20008000c00 */
[----:B------:R-:W-:Y:S02]  /*63f0*/  UIADD3 UR4, UPT, UPT, UR51, 0x148, URZ ;  /* 0x0000014833047890 */ /* 0x000fe4000fffe0ff */
[----:B------:R-:W-:Y:S02]  /*6400*/  UISETP.GE.AND UP1, UPT, UR39, 0x1, UPT ;  /* 0x000000012700788c */ /* 0x000fe4000bf26270 */
[----:B------:R-:W-:Y:S01]  /*6410*/  UPRMT UR4, URZ, 0x654, UR4 ;  /* 0x00000654ff047896 */ /* 0x000fe20008000004 */
[----:B------:R-:W-:Y:S01]  /*6420*/  @!PT LDS RZ, [RZ] ;  /* 0x00000000fffff984 */ /* 0x000fe20000000800 */
[----:B------:R-:W-:Y:S01]  /*6430*/  @!PT LDS RZ, [RZ] ;  /* 0x00000000fffff984 */ /* 0x000fe20000000800 */
[----:B------:R-:W-:Y:S01]  /*6440*/  @!PT LDS RZ, [RZ] ;  /* 0x00000000fffff984 */ /* 0x000fe20000000800 */
[----:B------:R-:W-:Y:S01]  /*6450*/  @!PT LDS RZ, [RZ] ;  /* 0x00000000fffff984 */ /* 0x000fe20000000800 */
[----:B------:R3:W-:Y:S06]  /*6460*/  MEMBAR.ALL.CTA ;  /* 0x0000000000007992 */ /* 0x0007ec0000008000 */
[----:B---3--:R-:W3:Y:S02]  /*6470*/  FENCE.VIEW.ASYNC.S ;  /* 0x00000000000073c6 */ /* 0x008ee40000000000 */
[----:B---3--:R-:W-:Y:S01]  /*6480*/  SYNCS.ARRIVE.TRANS64.RED.A1T0 RZ, [UR4], RZ ;  /* 0x000000ffffff79a7 */ /* 0x008fe20008100404 */
[----:B--2---:R-:W-:Y:S11]  /*6490*/  LOP3.LUT P0, RZ, R82, 0x1, RZ, 0xc0, !PT ;  /* 0x0000000152ff7812 */ /* 0x004ff6000780c0ff */
[----:B------:R-:W-:Y:S02]  /*64a0*/  @!UPT UIADD3 URZ, UPT, UPT, URZ, URZ, URZ ;  /* 0x000000fffffff290 */ /* 0x000fe4000fffe0ff */
[----:B------:R-:W-:Y:S01]  /*64b0*/  VOTEU.ANY UP0, P0 ;  /* 0x0000000000ff7886 */ /* 0x000fe20000000100 */
[----:B------:R-:W-:Y:S11]  /*64c0*/  PLOP3.LUT P0, PT, PT, PT, UP0, 0x80, 0x8 ;  /* 0x000000000008781c */ /* 0x000ff60003f0f008 */
[----:B------:R-:W-:Y:S02]  /*64d0*/  @!UPT UIADD3 URZ, UPT, UPT, URZ, URZ, URZ ;  /* 0x000000fffffff290 */ /* 0x000fe4000fffe0ff */
[----:B------:R-:W-:Y:S02]  /*64e0*/  @P0 MOV R2, R80 ;  /* 0x0000005000020202 */ /* 0x000fe40000000f00 */
[----:B-1----:R-:W-:Y:S02]  /*64f0*/  @P0 LOP3.LUT R0, R81, 0xffff, RZ, 0xc0, !PT ;  /* 0x0000ffff51000812 */ /* 0x002fe400078ec0ff */
[----:B------:R-:W-:Y:S02]  /*6500*/  @P0 R2UR UR6, R2 ;  /* 0x00000000020602ca */ /* 0x000fe400000e0000 */
[----:B------:R-:W-:Y:S01]  /*6510*/  @P0 R2UR UR5, R0 ;  /* 0x00000000000502ca */ /* 0x000fe200000e0000 */
[----:B------:R-:W-:Y:S05]  /*6520*/  IMAD.U32 R0, RZ, RZ, UR53 ;  /* 0x00000035ff007e24 */ /* 0x000fea000f8e00ff */
[----:B------:R-:W-:Y:S05]  /*6530*/  IABS R2, R0 ;  /* 0x0000000000027213 */ /* 0x000fea0000000000 */
[----:B------:R-:W-:Y:S02]  /*6540*/  @UP0 UMOV UR37, UR6 ;  /* 0x0000000600250c82 */ /* 0x000fe40008000000 */
[----:B------:R-:W-:Y:S01]  /*6550*/  @UP0 UMOV UR36, UR5 ;  /* 0x0000000500240c82 */ /* 0x000fe20008000000 */
[----:B------:R-:W-:Y:S05]  /*6560*/  BRA.U !UP1, `(.L_x_86) ;  /* 0x0000000109cc7547 */ /* 0x000fea000b800000 */
[----:B------:R-:W1:Y:S01]  /*6570*/  LDCU UR9, c[0x0][0xc20] ;  /* 0x00018400ff0977ac */ /* 0x000e620008000800 */
[----:B------:R-:W-:Y:S02]  /*6580*/  UIMAD.WIDE.U32 UR4, UR60, UR59, URZ ;  /* 0x0000003b3c0472a5 */ /* 0x000fe4000f8e00ff */
[----:B------:R-:W-:Y:S02]  /*6590*/  UIMAD.WIDE.U32 UR6, UR61, UR56, URZ ;  /* 0x000000383d0672a5 */ /* 0x000fe4000f8e00ff */
[----:B------:R-:W-:Y:S02]  /*65a0*/  UIMAD.WIDE.U32 UR10, UR36, UR59, URZ ;  /* 0x0000003b240a72a5 */ /* 0x000fe4000f8e00ff */
[----:B------:R-:W-:Y:S02]  /*65b0*/  UISETP.NE.AND UP0, UPT, UR58, 0x1, UPT ;  /* 0x000000013a00788c */ /* 0x000fe4000bf05270 */
[----:B------:R-:W-:Y:S02]  /*65c0*/  UISETP.NE.AND UP1, UPT, UR48, 0x1, UPT ;  /* 0x000000013000788c */ /* 0x000fe4000bf25270 */
[----:B------:R-:W-:Y:S02]  /*65d0*/  UISETP.NE.AND UP2, UPT, UR39, 0x1, UPT ;  /* 0x000000012700788c */ /* 0x000fe4000bf45270 */
[----:B------:R-:W-:Y:S01]  /*65e0*/  UIMAD.WIDE.U32 UR12, UR37, UR56, URZ ;  /* 0x00000038250c72a5 */ /* 0x000fe2000f8e00ff */
[----:B------:R-:W-:Y:S01]  /*65f0*/  UMOV UR4, UR5 ;  /* 0x0000000500047c82 */ /* 0x000fe20008000000 */
[----:B------:R-:W-:Y:S01]  /*6600*/  UMOV UR6, UR11 ;  /* 0x0000000b00067c82 */ /* 0x000fe20008000000 */
[----:B-1----:R-:W-:Y:S03]  /*6610*/  USHF.R.U32.HI UR8, URZ, UR9, UR4 ;  /* 0x00000009ff087299 */ /* 0x002fe60008011604 */
[----:B------:R-:W-:Y:S02]  /*6620*/  UMOV UR4, UR7 ;  /* 0x0000000700047c82 */ /* 0x000fe40008000000 */
[----:B------:R-:W-:Y:S02]  /*6630*/  USHF.R.U32.HI UR5, URZ, UR57, UR4 ;  /* 0x00000039ff057299 */ /* 0x000fe40008011604 */
[----:B------:R-:W-:Y:S02]  /*6640*/  USEL UR4, UR60, UR8, !UP0 ;  /* 0x000000083c047287 */ /* 0x000fe4000c000000 */
[----:B------:R-:W-:Y:S02]  /*6650*/  USHF.R.U32.HI UR8, URZ, UR9, UR6 ;  /* 0x00000009ff087299 */ /* 0x000fe40008011606 */
[----:B------:R-:W-:Y:S02]  /*6660*/  UIMAD.WIDE.U32 UR6, UR4, UR46, URZ ;  /* 0x0000002e040672a5 */ /* 0x000fe4000f8e00ff */
[----:B------:R-:W-:Y:S02]  /*6670*/  USEL UR9, UR61, UR5, !UP1 ;  /* 0x000000053d097287 */ /* 0x000fe4000c800000 */
[----:B------:R-:W-:Y:S02]  /*6680*/  USEL UR8, UR36, UR8, !UP0 ;  /* 0x0000000824087287 */ /* 0x000fe4000c000000 */
[----:B------:R-:W-:Y:S01]  /*6690*/  UIMAD.WIDE.U32 UR10, UR9, UR46, URZ ;  /* 0x0000002e090a72a5 */ /* 0x000fe2000f8e00ff */
[----:B------:R-:W-:Y:S01]  /*66a0*/  UMOV UR6, UR7 ;  /* 0x0000000700067c82 */ /* 0x000fe20008000000 */
[----:B------:R-:W-:Y:S01]  /*66b0*/  UMOV UR5, UR13 ;  /* 0x0000000d00057c82 */ /* 0x000fe20008000000 */
[----:B------:R-:W-:Y:S02]  /*66c0*/  @UP2 USHF.R.U32.HI UR4, URZ, UR47, UR6 ;  /* 0x0000002fff042299 */ /* 0x000fe40008011606 */
[----:B------:R-:W-:Y:S02]  /*66d0*/  USHF.R.U32.HI UR5, URZ, UR57, UR5 ;  /* 0x00000039ff057299 */ /* 0x000fe40008011605 */
[----:B------:R-:W-:Y:S02]  /*66e0*/  UIMAD UR4, UR39, UR4, URZ ;  /* 0x00000004270472a4 */ /* 0x000fe4000f8e02ff */
[----:B------:R-:W-:Y:S02]  /*66f0*/  USEL UR5, UR37, UR5, !UP1 ;  /* 0x0000000525057287 */ /* 0x000fe4000c800000 */
[----:B------:R-:W-:Y:S01]  /*6700*/  UISETP.GE.AND UP0, UPT, UR8, UR4, UPT ;  /* 0x000000040800728c */ /* 0x000fe2000bf06270 */
[----:B------:R-:W-:Y:S01]  /*6710*/  UMOV UR6, UR11 ;  /* 0x0000000b00067c82 */ /* 0x000fe20008000000 */
[----:B------:R-:W-:Y:S02]  /*6720*/  UIMAD.WIDE.U32 UR10, UR8, UR46, URZ ;  /* 0x0000002e080a72a5 */ /* 0x000fe4000f8e00ff */
[----:B------:R-:W-:Y:S04]  /*6730*/  @UP2 USHF.R.U32.HI UR9, URZ, UR47, UR6 ;  /* 0x0000002fff092299 */ /* 0x000fe80008011606 */
[----:B------:R-:W-:Y:S01]  /*6740*/  UIMAD UR6, UR39, UR9, URZ ;  /* 0x00000009270672a4 */ /* 0x000fe2000f8e02ff */
[----:B------:R-:W-:Y:S03]  /*6750*/  UMOV UR4, UR11 ;  /* 0x0000000b00047c82 */ /* 0x000fe60008000000 */
[----:B------:R-:W-:Y:S02]  /*6760*/  UISETP.GE.OR UP0, UPT, UR5, UR6, UP0 ;  /* 0x000000060500728c */ /* 0x000fe40008706670 */
[----:B------:R-:W-:Y:S02]  /*6770*/  USHF.R.U32.HI UR4, URZ, UR47, UR4 ;  /* 0x0000002fff047299 */ /* 0x000fe40008011604 */
[----:B------:R-:W-:Y:S02]  /*6780*/  UIMAD.WIDE.U32 UR6, UR5, UR46, URZ ;  /* 0x0000002e050672a5 */ /* 0x000fe4000f8e00ff */
[----:B------:R-:W-:Y:S02]  /*6790*/  USEL UR11, UR8, UR4, !UP2 ;  /* 0x00000004080b7287 */ /* 0x000fe4000d000000 */
[----:B------:R-:W-:Y:S02]  /*67a0*/  UIADD3 UR6, UPT, UPT, -UR5, URZ, URZ ;  /* 0x000000ff05067290 */ /* 0x000fe4000fffe1ff */
[----:B------:R-:W-:Y:S02]  /*67b0*/  UIADD3 UR10, UPT, UPT, -UR11, URZ, URZ ;  /* 0x000000ff0b0a7290 */ /* 0x000fe4000fffe1ff */
[----:B------:R-:W-:Y:S02]  /*67c0*/  UIMAD UR6, UR48, UR6, UR37 ;  /* 0x00000006300672a4 */ /* 0x000fe4000f8e0225 */
[----:B------:R-:W-:Y:S01]  /*67d0*/  UIMAD UR10, UR39, UR10, UR8 ;  /* 0x0000000a270a72a4 */ /* 0x000fe2000f8e0208 */
[----:B------:R-:W-:Y:S01]  /*67e0*/  @!UP0 UMOV UR4, UR7 ;  /* 0x0000000700048c82 */ /* 0x000fe20008000000 */
[----:B------:R-:W-:Y:S02]  /*67f0*/  UIADD3 UR7, UPT, UPT, -UR8, URZ, URZ ;  /* 0x000000ff08077290 */ /* 0x000fe4000fffe1ff */
[----:B------:R-:W-:Y:S04]  /*6800*/  @!UP0 USHF.R.U32.HI UR4, URZ, UR47, UR4 ;  /* 0x0000002fff048299 */ /* 0x000fe80008011604 */
[----:B------:R-:W-:Y:S04]  /*6810*/  @!UP0 USEL UR4, UR5, UR4, !UP2 ;  /* 0x0000000405048287 */ /* 0x000fe8000d000000 */
[----:B------:R-:W-:Y:S02]  /*6820*/  @!UP0 UIMAD UR9, UR9, UR10, UR4 ;  /* 0x0000000a090982a4 */ /* 0x000fe4000f8e0204 */
[----:B------:R-:W-:Y:S02]  /*6830*/  @!UP0 UIADD3 UR10, UPT, UPT, UR11, -UR4, URZ ;  /* 0x800000040b0a8290 */ /* 0x000fe4000fffe0ff */
[----:B------:R-:W-:Y:S02]  /*6840*/  UIMAD UR4, UR58, UR7, UR36 ;  /* 0x000000073a0472a4 */ /* 0x000fe4000f8e0224 */
[----:B------:R-:W-:Y:S03]  /*6850*/  @!UP0 UIMAD UR8, UR10, UR39, UR5 ;  /* 0x000000270a0882a4 */ /* 0x000fe6000f8e0205 */
[----:B------:R-:W-:Y:S02]  /*6860*/  @!UP0 UMOV UR5, UR9 ;  /* 0x0000000900058c82 */ /* 0x000fe40008000000 */
[----:B------:R-:W-:Y:S02]  /*6870*/  UIMAD UR37, UR5, UR48, UR6 ;  /* 0x00000030052572a4 */ /* 0x000fe4000f8e0206 */
[----:B------:R-:W-:Y:S11]  /*6880*/  UIMAD UR36, UR8, UR58, UR4 ;  /* 0x0000003a082472a4 */ /* 0x000ff6000f8e0204 */
[----:B------:R-:W-:Y:S01]  /*6890*/  @!UPT UIADD3 URZ, UPT, UPT, URZ, URZ, URZ ;  /* 0x000000fffffff290 */ /* 0x000fe2000fffe0ff */
.L_x_86:
[----:B------:R-:W1:Y:S01]  /*68a0*/  LDCU UR17, c[0x0][0x388] ;  /* 0x00007100ff1177ac */ /* 0x000e620008000800 */
[----:B------:R-:W-:Y:S01]  /*68b0*/  R2UR UR6, R2 ;  /* 0x00000000020672ca */ /* 0x000fe200000e0000 */
[----:B------:R-:W-:Y:S01]  /*68c0*/  IMAD R2, R36, 0x4, R1 ;  /* 0x0000000424027824 */ /* 0x000fe200078e0201 */
[----:B------:R-:W-:Y:S01]  /*68d0*/  IABS R0, R0 ;  /* 0x0000000000007213 */ /* 0x000fe20000000000 */
[----:B------:R-:W2:Y:S01]  /*68e0*/  LDCU UR16, c[0x0][0x38c] ;  /* 0x00007180ff1077ac */ /* 0x000ea20008000800 */
[----:B------:R-:W-:Y:S01]  /*68f0*/  @P0 SHF.R.U32.HI R101, RZ, 0x10, R81 ;  /* 0x00000010ff650819 */ /* 0x000fe20000011651 */
[----:B------:R-:W-:Y:S02]  /*6900*/  UIADD3 UR11, UPT, UPT, UR51, 0x200, URZ ;  /* 0x00000200330b7890 */ /* 0x000fe4000fffe0ff */
[----:B------:R-:W5:Y:S01]  /*6910*/  LDL R2, [R2] ;  /* 0x0000000002027983 */ /* 0x000f620000100800 */
[----:B------:R-:W-:Y:S01]  /*6920*/  USHF.L.U32 UR42, UR28, 0x7, URZ ;  /* 0x000000071c2a7899 */ /* 0x000fe200080006ff */
[----:B------:R-:W-:Y:S04]  /*6930*/  IMAD.MOV R0, RZ, RZ, -R0 ;  /* 0x000000ffff007224 */ /* 0x000fe800078e0a00 */
[----:B------:R-:W3:Y:S10]  /*6940*/  I2F.RP R6, UR6 ;  /* 0x0000000600067d06 */ /* 0x000ef40008209400 */
[----:B---3--:R-:W3:Y:S01]  /*6950*/  MUFU.RCP R3, R6 ;  /* 0x0000000600037308 */ /* 0x008ee20000001000 */
[----:B-1----:R-:W-:Y:S02]  /*6960*/  IMAD.U32 R4, RZ, RZ, UR17 ;  /* 0x00000011ff047e24 */ /* 0x002fe4000f8e00ff */
[----:B---3--:R-:W-:Y:S07]  /*6970*/  VIADD R5, R3, 0xffffffe ;  /* 0x0ffffffe03057836 */ /* 0x008fee0000000000 */
[----:B------:R-:W1:Y:S02]  /*6980*/  F2I.FTZ.U32.TRUNC.NTZ R3, R5 ;  /* 0x0000000500037305 */ /* 0x000e64000021f000 */
[----:B-1----:R-:W-:Y:S02]  /*6990*/  R2UR UR5, R3 ;  /* 0x00000000030572ca */ /* 0x002fe400000e0000 */
[----:B------:R-:W-:Y:S01]  /*69a0*/  IABS R3, R4 ;  /* 0x0000000400037213 */ /* 0x000fe20000000000 */
[----:B------:R-:W-:Y:S03]  /*69b0*/  IMAD.U32 R4, RZ, RZ, UR22 ;  /* 0x00000016ff047e24 */ /* 0x000fe6000f8e00ff */
[----:B------:R-:W-:Y:S02]  /*69c0*/  R2UR UR7, R3 ;  /* 0x00000000030772ca */ /* 0x000fe400000e0000 */
[----:B------:R-:W-:Y:S04]  /*69d0*/  IABS R4, R4 ;  /* 0x0000000400047213 */ /* 0x000fe80000000000 */
[----:B------:R-:W-:Y:S01]  /*69e0*/  R2UR UR9, R4 ;  /* 0x00000000040972ca */ /* 0x000fe200000e0000 */
[----:B------:R-:W-:Y:S04]  /*69f0*/  UIADD3 UR4, UPT, UPT, URZ, -UR5, URZ ;  /* 0x80000005ff047290 */ /* 0x000fe8000fffe0ff */
[----:B------:R-:W-:Y:S02]  /*6a00*/  UIMAD UR8, UR4, UR6, URZ ;  /* 0x00000006040872a4 */ /* 0x000fe4000f8e02ff */
[----:B------:R-:W1:Y:S01]  /*6a10*/  I2F.RP R3, UR7 ;  /* 0x0000000700037d06 */ /* 0x000e620008209400 */
[----:B------:R-:W-:Y:S02]  /*6a20*/  UMOV UR4, URZ ;  /* 0x000000ff00047c82 */ /* 0x000fe40008000000 */
[----:B------:R-:W-:Y:S02]  /*6a30*/  UIMAD.WIDE.U32 UR4, UR5, UR8, UR4 ;  /* 0x00000008050472a5 */ /* 0x000fe4000f8e0004 */
[----:B------:R-:W-:Y:S05]  /*6a40*/  R2UR UR8, R0 ;  /* 0x00000000000872ca */ /* 0x000fea00000e0000 */
[----:B------:R-:W-:Y:S02]  /*6a50*/  UMOV UR4, UR5 ;  /* 0x0000000500047c82 */ /* 0x000fe40008000000 */
[----:B------:R-:W-:Y:S01]  /*6a60*/  UIMAD.WIDE.U32 UR4, UR4, UR9, URZ ;  /* 0x00000009040472a5 */ /* 0x000fe2000f8e00ff */
[----:B-1----:R-:W1:Y:S06]  /*6a70*/  MUFU.RCP R3, R3 ;  /* 0x0000000300037308 */ /* 0x002e6c0000001000 */
[----:B------:R-:W-:Y:S02]  /*6a80*/  UMOV UR43, UR5 ;  /* 0x00000005002b7c82 */ /* 0x000fe40008000000 */
[----:B------:R-:W-:Y:S04]  /*6a90*/  UIMAD UR4, UR43, UR8, UR9 ;  /* 0x000000082b0472a4 */ /* 0x000fe8000f8e0209 */
[----:B------:R-:W-:Y:S01]  /*6aa0*/  UISETP.GT.U32.AND UP0, UPT, UR6, UR4, UPT ;  /* 0x000000040600728c */ /* 0x000fe2000bf04070 */
[----:B-1----:R-:W-:Y:S10]  /*6ab0*/  IADD3 R4, PT, PT, R3, 0xffffffe, RZ ;  /* 0x0ffffffe03047810 */ /* 0x002ff40007ffe0ff */
[----:B------:R-:W-:Y:S01]  /*6ac0*/  @!UP0 UIADD3 UR4, UPT, UPT, UR4, -UR6, URZ ;  /* 0x8000000604048290 */ /* 0x000fe2000fffe0ff */
[----:B------:R-:W1:Y:S01]  /*6ad0*/  F2I.FTZ.U32.TRUNC.NTZ R0, R4 ;  /* 0x0000000400007305 */ /* 0x000e62000021f000 */
[----:B------:R-:W-:Y:S02]  /*6ae0*/  @!UP0 UIADD3 UR43, UPT, UPT, UR43, 0x1, URZ ;  /* 0x000000012b2b8890 */ /* 0x000fe4000fffe0ff */
[----:B------:R-:W-:Y:S02]  /*6af0*/  UISETP.GE.U32.AND UP2, UPT, UR4, UR6, UPT ;  /* 0x000000060400728c */ /* 0x000fe4000bf46070 */
[----:B------:R-:W-:Y:S02]  /*6b00*/  ULOP3.LUT UR4, UR22, UR53, URZ, 0x3c, !UPT ;  /* 0x0000003516047292 */ /* 0x000fe4000f8e3cff */
[----:B------:R-:W-:Y:S02]  /*6b10*/  UISETP.NE.AND UP0, UPT, UR53, URZ, UPT ;  /* 0x000000ff3500728c */ /* 0x000fe4000bf05270 */
[----:B------:R-:W-:Y:S05]  /*6b20*/  UISETP.GE.AND UP1, UPT, UR4, URZ, UPT ;  /* 0x000000ff0400728c */ /* 0x000fea000bf26270 */
[----:B------:R-:W-:Y:S01]  /*6b30*/  @UP2 UIADD3 UR43, UPT, UPT, UR43, 0x1, URZ ;  /* 0x000000012b2b2890 */ /* 0x000fe2000fffe0ff */
[----:B-1----:R-:W-:Y:S05]  /*6b40*/  R2UR UR5, R0 ;  /* 0x00000000000572ca */ /* 0x002fea00000e0000 */
[----:B------:R-:W-:Y:S02]  /*6b50*/  @!UP1 UIADD3 UR43, UPT, UPT, -UR43, URZ, URZ ;  /* 0x000000ff2b2b9290 */ /* 0x000fe4000fffe1ff */
[----:B------:R-:W-:Y:S06]  /*6b60*/  @!UP0 ULOP3.LUT UR43, URZ, UR53, URZ, 0x33, !UPT ;  /* 0x00000035ff2b8292 */ /* 0x000fec000f8e33ff */
[----:B------:R-:W-:Y:S01]  /*6b70*/  UIADD3 UR4, UPT, UPT, URZ, -UR5, URZ ;  /* 0x80000005ff047290 */ /* 0x000fe2000fffe0ff */
[----:B------:R-:W-:Y:S03]  /*6b80*/  IMAD.U32 R0, RZ, RZ, UR43 ;  /* 0x0000002bff007e24 */ /* 0x000fe6000f8e00ff */
[----:B------:R-:W-:Y:S02]  /*6b90*/  UIMAD UR6, UR4, UR7, URZ ;  /* 0x00000007040672a4 */ /* 0x000fe4000f8e02ff */
[----:B------:R-:W-:Y:S01]  /*6ba0*/  IABS R0, R0 ;  /* 0x0000000000007213 */ /* 0x000fe20000000000 */
[----:B------:R-:W-:Y:S02]  /*6bb0*/  UMOV UR4, URZ ;  /* 0x000000ff00047c82 */ /* 0x000fe40008000000 */
[----:B------:R-:W-:Y:S01]  /*6bc0*/  UIMAD.WIDE.U32 UR4, UR5, UR6, UR4 ;  /* 0x00000006050472a5 */ /* 0x000fe2000f8e0004 */
[----:B------:R-:W-:Y:S01]  /*6bd0*/  R2UR UR8, R0 ;  /* 0x00000000000872ca */ /* 0x000fe200000e0000 */
[----:B--2---:R-:W-:Y:S05]  /*6be0*/  IMAD.U32 R0, RZ, RZ, UR16 ;  /* 0x00000010ff007e24 */ /* 0x004fea000f8e00ff */
[----:B------:R-:W-:Y:S01]  /*6bf0*/  UMOV UR4, UR5 ;  /* 0x0000000500047c82 */ /* 0x000fe20008000000 */
[----:B------:R-:W-:Y:S04]  /*6c00*/  IABS R5, R0 ;  /* 0x0000000000057213 */ /* 0x000fe80000000000 */
[----:B------:R-:W1:Y:S02]  /*6c10*/  I2F.RP R0, R5 ;  /* 0x0000000500007306 */ /* 0x000e640000209400 */
[----:B------:R-:W-:Y:S07]  /*6c20*/  UIMAD.WIDE.U32 UR4, UR4, UR8, URZ ;  /* 0x00000008040472a5 */ /* 0x000fee000f8e00ff */
[----:B------:R-:W-:Y:S02]  /*6c30*/  UMOV UR44, UR5 ;  /* 0x00000005002c7c82 */ /* 0x000fe40008000000 */
[----:B------:R-:W-:Y:S04]  /*6c40*/  UIADD3 UR4, UPT, UPT, -UR44, URZ, URZ ;  /* 0x000000ff2c047290 */ /* 0x000fe8000fffe1ff */
[----:B------:R-:W-:Y:S01]  /*6c50*/  UIMAD UR4, UR7, UR4, UR8 ;  /* 0x00000004070472a4 */ /* 0x000fe2000f8e0208 */
[----:B-1----:R-:W1:Y:S03]  /*6c60*/  MUFU.RCP R0, R0 ;  /* 0x0000000000007308 */ /* 0x002e660000001000 */
[----:B------:R-:W-:Y:S11]  /*6c70*/  UISETP.GT.U32.AND UP0, UPT, UR7, UR4, UPT ;  /* 0x000000040700728c */ /* 0x000ff6000bf04070 */
[----:B------:R-:W-:Y:S02]  /*6c80*/  @!UP0 UIADD3 UR4, UPT, UPT, UR4, -UR7, URZ ;  /* 0x8000000704048290 */ /* 0x000fe4000fffe0ff */
[----:B------:R-:W-:Y:S01]  /*6c90*/  @!UP0 UIADD3 UR44, UPT, UPT, UR44, 0x1, URZ ;  /* 0x000000012c2c8890 */ /* 0x000fe2000fffe0ff */
[----:B-1----:R-:W-:Y:S01]  /*6ca0*/  VIADD R6, R0, 0xffffffe ;  /* 0x0ffffffe00067836 */ /* 0x002fe20000000000 */
[----:B------:R-:W-:Y:S02]  /*6cb0*/  UISETP.GE.U32.AND UP1, UPT, UR4, UR7, UPT ;  /* 0x000000070400728c */ /* 0x000fe4000bf26070 */
[----:B------:R-:W-:Y:S01]  /*6cc0*/  ULOP3.LUT UR4, UR43, UR17, URZ, 0x3c, !UPT ;  /* 0x000000112b047292 */ /* 0x000fe2000f8e3cff */
[----:B------:R-:W1:Y:S03]  /*6cd0*/  F2I.FTZ.U32.TRUNC.NTZ R7, R6 ;  /* 0x0000000600077305 */ /* 0x000e66000021f000 */
[----:B------:R-:W-:Y:S05]  /*6ce0*/  UISETP.GE.AND UP0, UPT, UR4, URZ, UPT ;  /* 0x000000ff0400728c */ /* 0x000fea000bf06270 */
[----:B------:R-:W-:Y:S02]  /*6cf0*/  @UP1 UIADD3 UR44, UPT, UPT, UR44, 0x1, URZ ;  /* 0x000000012c2c1890 */ /* 0x000fe4000fffe0ff */
[----:B------:R-:W-:Y:S04]  /*6d00*/  UISETP.NE.AND UP1, UPT, UR17, URZ, UPT ;  /* 0x000000ff1100728c */ /* 0x000fe8000bf25270 */
[----:B------:R-:W-:Y:S01]  /*6d10*/  @!UP0 UIADD3 UR44, UPT, UPT, -UR44, URZ, URZ ;  /* 0x000000ff2c2c8290 */ /* 0x000fe2000fffe1ff */
[----:B-1----:R-:W-:Y:S01]  /*6d20*/  IADD3 R4, PT, PT, RZ, -R7, RZ ;  /* 0x80000007ff047210 */ /* 0x002fe20007ffe0ff */
[----:B------:R-:W-:Y:S04]  /*6d30*/  IMAD.MOV.U32 R6, RZ, RZ, RZ ;  /* 0x000000ffff067224 */ /* 0x000fe800078e00ff */
[----:B------:R-:W-:Y:S01]  /*6d40*/  IMAD R3, R4, R5, RZ ;  /* 0x0000000504037224 */ /* 0x000fe200078e02ff */
[----:B------:R-:W-:Y:S02]  /*6d50*/  @!UP1 ULOP3.LUT UR44, URZ, UR17, URZ, 0x33, !UPT ;  /* 0x00000011ff2c9292 */ /* 0x000fe4000f8e33ff */
[----:B------:R-:W-:Y:S01]  /*6d60*/  UISETP.NE.AND UP1, UPT, UR38, 0x1, UPT ;  /* 0x000000012600788c */ /* 0x000fe2000bf25270 */
[----:B------:R-:W-:Y:S04]  /*6d70*/  IMAD.HI.U32 R7, R7, R3, R6 ;  /* 0x0000000307077227 */ /* 0x000fe800078e0006 */
[----:B------:R-:W-:Y:S05]  /*6d80*/  IMAD.U32 R0, RZ, RZ, UR44 ;  /* 0x0000002cff007e24 */ /* 0x000fea000f8e00ff */
[----:B------:R-:W-:Y:S01]  /*6d90*/  IABS R0, R0 ;  /* 0x0000000000007213 */ /* 0x000fe20000000000 */
[----:B------:R-:W1:Y:S04]  /*6da0*/  @!UP1 LDCU.128 UR12, c[0x0][0xc10] ;  /* 0x00018200ff0c97ac */ /* 0x000e680008000c00 */
[----:B------:R-:W-:Y:S01]  /*6db0*/  IMAD.HI.U32 R7, R7, R0, RZ ;  /* 0x0000000007077227 */ /* 0x000fe200078e00ff */
[----:B------:R-:W2:Y:S03]  /*6dc0*/  @!UP1 LDCU UR10, c[0x0][0xc20] ;  /* 0x00018400ff0a97ac */ /* 0x000ea60008000800 */
[----:B------:R-:W-:Y:S01]  /*6dd0*/  IMAD.MOV R3, RZ, RZ, -R7 ;  /* 0x000000ffff037224 */ /* 0x000fe200078e0a07 */
[----:B------:R-:W3:Y:S03]  /*6de0*/  @!UP1 LDCU UR5, c[0x0][0xc0c] ;  /* 0x00018180ff0597ac */ /* 0x000ee60008000800 */
[C---:B------:R-:W-:Y:S01]  /*6df0*/  IMAD R0, R5.reuse, R3, R0 ;  /* 0x0000000305007224 */ /* 0x040fe200078e0200 */
[----:B-1----:R-:W-:Y:S04]  /*6e00*/  UIMAD.WIDE.U32 UR6, UR36, UR15, URZ ;  /* 0x0000000f240672a5 */ /* 0x002fe8000f8e00ff */
[----:B------:R-:W-:Y:S01]  /*6e10*/  ISETP.GT.U32.AND P1, PT, R5, R0, PT ;  /* 0x000000000500720c */ /* 0x000fe20003f24070 */
[----:B------:R-:W-:Y:S02]  /*6e20*/  UIMAD.WIDE.U32 UR8, UR37, UR12, URZ ;  /* 0x0000000c250872a5 */ /* 0x000fe4000f8e00ff */
[----:B------:R-:W-:Y:S02]  /*6e30*/  @!UP1 UISETP.NE.AND UP0, UPT, UR14, 0x1, UPT ;  /* 0x000000010e00988c */ /* 0x000fe4000bf05270 */
[----:B------:R-:W-:Y:S01]  /*6e40*/  ULOP3.LUT UR8, UR44, UR16, URZ, 0x3c, !UPT ;  /* 0x000000102c087292 */ /* 0x000fe2000f8e3cff */
[----:B------:R-:W-:Y:S02]  /*6e50*/  @!UP1 UMOV UR6, UR7 ;  /* 0x0000000700069c82 */ /* 0x000fe40008000000 */
[----:B------:R-:W-:Y:S01]  /*6e60*/  @!UP1 UMOV UR4, UR9 ;  /* 0x0000000900049c82 */ /* 0x000fe20008000000 */
[----:B--2---:R-:W-:Y:S02]  /*6e70*/  @!UP1 USHF.R.U32.HI UR6, URZ, UR10, UR6 ;  /* 0x0000000aff069299 */ /* 0x004fe40008011606 */
[----:B---3--:R-:W-:Y:S02]  /*6e80*/  @!UP1 UISETP.NE.AND UP2, UPT, UR5, 0x1, UPT ;  /* 0x000000010500988c */ /* 0x008fe4000bf45270 */
[----:B------:R-:W-:Y:S01]  /*6e90*/  @!UP1 USEL UR6, UR36, UR6, !UP0 ;  /* 0x0000000624069287 */ /* 0x000fe2000c000000 */
[-C--:B------:R-:W-:Y:S01]  /*6ea0*/  @!P1 IADD3 R0, PT, PT, R0, -R5.reuse, RZ ;  /* 0x8000000500009210 */ /* 0x080fe20007ffe0ff */
[----:B------:R-:W-:Y:S01]  /*6eb0*/  UISETP.GE.AND UP0, UPT, UR8, URZ, UPT ;  /* 0x000000ff0800728c */ /* 0x000fe2000bf06270 */
[----:B------:R-:W-:Y:S01]  /*6ec0*/  @!P1 VIADD R7, R7, 0x1 ;  /* 0x0000000107079836 */ /* 0x000fe20000000000 */
[----:B------:R-:W-:Y:S01]  /*6ed0*/  @!UP1 USHF.R.U32.HI UR4, URZ, UR13, UR4 ;  /* 0x0000000dff049299 */ /* 0x000fe20008011604 */
[----:B------:R-:W-:Y:S03]  /*6ee0*/  ISETP.GE.U32.AND P2, PT, R0, R5, PT ;  /* 0x000000050000720c */ /* 0x000fe60003f46070 */
[----:B------:R-:W-:Y:S02]  /*6ef0*/  @!UP1 USEL UR7, UR37, UR4, !UP2 ;  /* 0x0000000425079287 */ /* 0x000fe4000d000000 */
[----:B------:R-:W-:Y:S02]  /*6f00*/  UISETP.NE.AND UP2, UPT, UR16, URZ, UPT ;  /* 0x000000ff1000728c */ /* 0x000fe4000bf45270 */
[----:B------:R-:W-:Y:S02]  /*6f10*/  @!UP1 UIADD3 UR4, UPT, UPT, -UR7, UR6, URZ ;  /* 0x0000000607049290 */ /* 0x000fe4000fffe1ff */
[----:B------:R-:W-:Y:S02]  /*6f20*/  @!UP1 UIADD3 UR6, UPT, UPT, UR7, -UR6, URZ ;  /* 0x8000000607069290 */ /* 0x000fe4000fffe0ff */
[----:B------:R-:W-:Y:S02]  /*6f30*/  @!UP1 UIMAD UR37, UR4, UR5, UR37 ;  /* 0x00000005042592a4 */ /* 0x000fe4000f8e0225 */
[----:B------:R-:W-:Y:S01]  /*6f40*/  UIADD3 UR4, UPT, UPT, -UR43, URZ, URZ ;  /* 0x000000ff2b047290 */ /* 0x000fe2000fffe1ff */
[----:B------:R-:W-:Y:S01]  /*6f50*/  @P2 VIADD R7, R7, 0x1 ;  /* 0x0000000107072836 */ /* 0x000fe20000000000 */
[----:B------:R-:W-:Y:S02]  /*6f60*/  @!UP1 UIMAD UR36, UR6, UR14, UR36 ;  /* 0x0000000e062492a4 */ /* 0x000fe4000f8e0224 */
[----:B------:R-:W-:Y:S02]  /*6f70*/  UIMAD UR5, UR53, UR4, UR22 ;  /* 0x00000004350572a4 */ /* 0x000fe4000f8e0216 */
[----:B------:R-:W-:Y:S01]  /*6f80*/  UIADD3 UR4, UPT, UPT, -UR44, URZ, URZ ;  /* 0x000000ff2c047290 */ /* 0x000fe2000fffe1ff */
[----:B------:R-:W-:Y:S01]  /*6f90*/  R2UR UR45, R7 ;  /* 0x00000000072d72ca */ /* 0x000fe200000e0000 */
[----:B------:R-:W-:Y:S02]  /*6fa0*/  USHF.L.U32 UR52, UR5, 0x6, URZ ;  /* 0x0000000605347899 */ /* 0x000fe400080006ff */
[----:B------:R-:W-:Y:S10]  /*6fb0*/  UIMAD UR43, UR17, UR4, UR43 ;  /* 0x00000004112b72a4 */ /* 0x000ff4000f8e022b */
[----:B------:R-:W-:Y:S02]  /*6fc0*/  @!UP0 UIADD3 UR45, UPT, UPT, -UR45, URZ, URZ ;  /* 0x000000ff2d2d8290 */ /* 0x000fe4000fffe1ff */
[----:B------:R-:W-:Y:S02]  /*6fd0*/  ULOP3.LUT UP0, URZ, UR11, 0x1b0, URZ, 0xc0, !UPT ;  /* 0x000001b00bff7892 */ /* 0x000fe4000f80c0ff */
[----:B------:R-:W-:Y:S04]  /*6fe0*/  @!UP2 ULOP3.LUT UR45, URZ, UR16, URZ, 0x33, !UPT ;  /* 0x00000010ff2da292 */ /* 0x000fe8000f8e33ff */
[----:B------:R-:W-:Y:S04]  /*6ff0*/  UIADD3 UR6, UPT, UPT, -UR45, URZ, URZ ;  /* 0x000000ff2d067290 */ /* 0x000fe8000fffe1ff */
[----:B------:R-:W-:Y:S01]  /*7000*/  UIMAD UR44, UR16, UR6, UR44 ;  /* 0x00000006102c72a4 */ /* 0x000fe2000f8e022c */
[----:B------:R-:W-:Y:S11]  /*7010*/  BRA.U !UP0, `(.L_x_87) ;  /* 0x00000001087c7547 */ /* 0x000ff6000b800000 */
[----:B------:R-:W1:Y:S01]  /*7020*/  LDCU.64 UR8, c[0x4][0x80] ;  /* 0x01001000ff0877ac */ /* 0x000e620008000a00 */
[----:B------:R-:W-:Y:S01]  /*7030*/  MOV R16, 0x0 ;  /* 0x0000000000107802 */ /* 0x000fe20000000f00 */
[----:B------:R-:W-:Y:S02]  /*7040*/  HFMA2 R12, -RZ, RZ, 0, 5.9604644775390625e-08 ;  /* 0x00000001ff0c7431 */ /* 0x000fe400000001ff */
[----:B------:R-:W-:Y:S01]  /*7050*/  IMAD.MOV.U32 R8, RZ, RZ, 0x70 ;  /* 0x00000070ff087424 */ /* 0x000fe200078e00ff */
[----:B------:R2:W3:Y:S01]  /*7060*/  LDC.64 R14, c[0x4][R16] ;  /* 0x01000000100e7b82 */ /* 0x0004e20000000a00 */
[----:B------:R-:W4:Y:S01]  /*7070*/  LDCU.64 UR6, c[0x4][0x88] ;  /* 0x01001100ff0677ac */ /* 0x000f220008000a00 */
[----:B------:R-:W-:Y:S01]  /*7080*/  IMAD.MOV.U32 R13, RZ, RZ, RZ ;  /* 0x000000ffff0d7224 */ /* 0x000fe200078e00ff */
[----:B------:R-:W2:Y:S01]  /*7090*/  LDCU.64 UR4, c[0x4][0x8] ;  /* 0x01000100ff0477ac */ /* 0x000ea20008000a00 */
[----:B-1----:R-:W-:Y:S01]  /*70a0*/  MOV R5, UR9 ;  /* 0x0000000900057c02 */ /* 0x002fe20008000f00 */
[----:B------:R-:W-:Y:S01]  /*70b0*/  IMAD.U32 R4, RZ, RZ, UR8 ;  /* 0x00000008ff047e24 */ /* 0x000fe2000f8e00ff */
[----:B----4-:R-:W-:Y:S01]  /*70c0*/  MOV R7, UR7 ;  /* 0x0000000700077c02 */ /* 0x010fe20008000f00 */
[----:B------:R-:W-:Y:S01]  /*70d0*/  IMAD.U32 R6, RZ, RZ, UR6 ;  /* 0x00000006ff067e24 */ /* 0x000fe2000f8e00ff */
[----:B--2---:R-:W-:Y:S01]  /*70e0*/  MOV R11, UR5 ;  /* 0x00000005000b7c02 */ /* 0x004fe20008000f00 */
[----:B------:R-:W-:Y:S02]  /*70f0*/  IMAD.U32 R10, RZ, RZ, UR4 ;  /* 0x00000004ff0a7e24 */ /* 0x000fe4000f8e00ff */
[----:B------:R-:W-:Y:S07]  /*7100*/  LEPC R20, `(.L_x_88) ;  /* 0x000000001014794e */ /* 0x000fee0000000000 */
[----:B---3-5:R-:W-:Y:S05]  /*7110*/  CALL.ABS.NOINC R14 ;  /* 0x000000000e007343 */ /* 0x028fea0003c00000 */
.L_x_88:
[----:B------:R-:W1:Y:S01]  /*7120*/  LDCU.64 UR8, c[0x4][0x80] ;  /* 0x01001000ff0877ac */ /* 0x000e620008000a00 */
[----:B------:R2:W3:Y:S01]  /*7130*/  LDC.64 R14, c[0x4][R16] ;  /* 0x01000000100e7b82 */ /* 0x0004e20000000a00 */
[----:B------:R-:W-:Y:S02]  /*7140*/  HFMA2 R12, -RZ, RZ, 0, 5.9604644775390625e-08 ;  /* 0x00000001ff0c7431 */ /* 0x000fe400000001ff */
[----:B------:R-:W-:Y:S02]  /*7150*/  IMAD.MOV.U32 R8, RZ, RZ, 0x70 ;  /* 0x00000070ff087424 */ /* 0x000fe400078e00ff */
[----:B------:R-:W-:Y:S01]  /*7160*/  IMAD.MOV.U32 R13, RZ, RZ, RZ ;  /* 0x000000ffff0d7224 */ /* 0x000fe200078e00ff */
[----:B------:R-:W4:Y:S01]  /*7170*/  LDCU.64 UR6, c[0x4][0x88] ;  /* 0x01001100ff0677ac */ /* 0x000f220008000a00 */
[----:B------:R-:W5:Y:S01]  /*7180*/  LDCU.64 UR4, c[0x4][0x8] ;  /* 0x01000100ff0477ac */ /* 0x000f620008000a00 */
[----:B-1----:R-:W-:Y:S02]  /*7190*/  MOV R4, UR8 ;  /* 0x0000000800047c02 */ /* 0x002fe40008000f00 */
[----:B------:R-:W-:Y:S02]  /*71a0*/  MOV R5, UR9 ;  /* 0x0000000900057c02 */ /* 0x000fe40008000f00 */
[----:B----4-:R-:W-:Y:S01]  /*71b0*/  MOV R7, UR7 ;  /* 0x0000000700077c02 */ /* 0x010fe20008000f00 */
[----:B------:R-:W-:Y:S01]  /*71c0*/  IMAD.U32 R6, RZ, RZ, UR6 ;  /* 0x00000006ff067e24 */ /* 0x000fe2000f8e00ff */
[----:B-----5:R-:W-:Y:S01]  /*71d0*/  MOV R11, UR5 ;  /* 0x00000005000b7c02 */ /* 0x020fe20008000f00 */
[----:B--2---:R-:W-:Y:S02]  /*71e0*/  IMAD.U32 R10, RZ, RZ, UR4 ;  /* 0x00000004ff0a7e24 */ /* 0x004fe4000f8e00ff */
[----:B------:R-:W-:Y:S07]  /*71f0*/  LEPC R20, `(.L_x_87) ;  /* 0x000000001014794e */ /* 0x000fee0000000000 */
[----:B---3--:R-:W-:Y:S05]  /*7200*/  CALL.ABS.NOINC R14 ;  /* 0x000000000e007343 */ /* 0x008fea0003c00000 */
.L_x_87:
[----:B------:R-:W-:Y:S01]  /*7210*/  R2UR UR5, R97 ;  /* 0x00000000610572ca */ /* 0x000fe200000e0000 */
[----:B------:R-:W-:Y:S01]  /*7220*/  UISETP.NE.U32.AND UP0, UPT, UR62, URZ, UPT ;  /* 0x000000ff3e00728c */ /* 0x000fe2000bf05070 */
[----:B------:R-:W-:Y:S02]  /*7230*/  ISETP.NE.U32.AND P1, PT, R78, RZ, PT ;  /* 0x000000ff4e00720c */ /* 0x000fe40003f25070 */
[----:B------:R-:W-:Y:S01]  /*7240*/  R2UR UR4, R96 ;  /* 0x00000000600472ca */ /* 0x000fe200000e0000 */
[----:B------:R-:W-:Y:S01]  /*7250*/  UISETP.NE.AND.EX UP0, UPT, UR63, URZ, UPT, UP0 ;  /* 0x000000ff3f00728c */ /* 0x000fe2000bf05300 */
[----:B------:R-:W-:Y:S02]  /*7260*/  ISETP.NE.AND.EX P1, PT, R79, RZ, PT, P1 ;  /* 0x000000ff4f00720c */ /* 0x000fe40003f25310 */
[----:B------:R-:W-:Y:S02]  /*7270*/  ISETP.NE.AND P6, PT, R98, RZ, PT ;  /* 0x000000ff6200720c */ /* 0x000fe40003fc5270 */
[----:B------:R-:W-:Y:S03]  /*7280*/  PLOP3.LUT P2, PT, PT, PT, PT, 0x8, 0x80 ;  /* 0x000000000080781c */ /* 0x000fe60003f4e170 */
[----:B------:R-:W-:Y:S04]  /*7290*/  ISETP.NE.U32.AND P3, PT, RZ, UR5, PT ;  /* 0x00000005ff007c0c */ /* 0x000fe8000bf65070 */
[----:B------:R-:W-:Y:S04]  /*72a0*/  ISETP.NE.AND.EX P3, PT, RZ, UR4, PT, P3 ;  /* 0x00000004ff007c0c */ /* 0x000fe8000bf65330 */
[----:B------:R-:W-:Y:S01]  /*72b0*/  @P6 PLOP3.LUT P2, PT, P1, PT, PT, 0x80, 0x8 ;  /* 0x000000000008681c */ /* 0x000fe20000f4f070 */
[----:B------:R-:W-:Y:S01]  /*72c0*/  @!UPT UIADD3 URZ, UPT, UPT, URZ, URZ, URZ ;  /* 0x000000fffffff290 */ /* 0x000fe2000fffe0ff */
[----:B------:R-:W-:Y:S11]  /*72d0*/  @!P1 BRA `(.L_x_89) ;  /* 0x0000000000309947 */ /* 0x000ff60003800000 */
[----:B------:R-:W-:Y:S01]  /*72e0*/  ISETP.NE.U32.AND P0, PT, R76, RZ, PT ;  /* 0x000000ff4c00720c */ /* 0x000fe20003f05070 */
[----:B------:R-:W1:Y:S01]  /*72f0*/  LDCU.64 UR4, c[0x0][0x358] ;  /* 0x00006b00ff0477ac */ /* 0x000e620008000a00 */
[----:B------:R-:W-:Y:S02]  /*7300*/  IMAD.MOV.U32 R94, RZ, RZ, 0x1 ;  /* 0x00000001ff5e7424 */ /* 0x000fe400078e00ff */
[----:B------:R-:W-:Y:S11]  /*7310*/  ISETP.NE.AND.EX P0, PT, R77, RZ, PT, P0 ;  /* 0x000000ff4d00720c */ /* 0x000ff60003f05300 */
[----:B------:R-:W-:Y:S02]  /*7320*/  @!UPT UIADD3 URZ, UPT, UPT, URZ, URZ, URZ ;  /* 0x000000fffffff290 */ /* 0x000fe4000fffe0ff */
[----:B------:R-:W2:Y:S01]  /*7330*/  @P0 LDC.64 R4, c[0x0][0x988] ;  /* 0x00026200ff040b82 */ /* 0x000ea20000000a00 */
[----:B------:R-:W-:Y:S04]  /*7340*/  @P0 IMAD R0, R17, R78, RZ ;  /* 0x0000004e11000224 */ /* 0x000fe800078e02ff */
[----:B--2---:R-:W-:Y:S04]  /*7350*/  @P0 IMAD.WIDE R4, R0, 0x4, R4 ;  /* 0x0000000400040825 */ /* 0x004fe800078e0204 */
[----:B------:R-:W-:Y:S01]  /*7360*/  HFMA2 R0, -RZ, RZ, 0, 5.9604644775390625e-08 ;  /* 0x00000001ff007431 */ /* 0x000fe200000001ff */
[----:B-1---5:R1:W5:Y:S04]  /*7370*/  @P0 LDG.E R41, desc[UR4][R4.64] ;  /* 0x0000000404290981 */ /* 0x022368000c1e1900 */
[----:B------:R-:W-:Y:S01]  /*7380*/  @!P0 PRMT R94, R0, 0x7610, R94 ;  /* 0x00007610005e8816 */ /* 0x000fe2000000005e */
[----:B-1----:R-:W2:Y:S06]  /*7390*/  @!P0 LDC R41, c[0x0][0x980] ;  /* 0x00026000ff298b82 */ /* 0x002eac0000000800 */
.L_x_89:
[----:B------:R-:W-:Y:S05]  /*73a0*/  BRA.U !UP0, `(.L_x_90) ;  /* 0x0000000108287547 */ /* 0x000fea000b800000 */
[----:B------:R-:W1:Y:S01]  /*73b0*/  LDCU.64 UR4, c[0x0][0x9a8] ;  /* 0x00013500ff0477ac */ /* 0x000e620008000a00 */
[----:B------:R-:W3:Y:S01]  /*73c0*/  LDCU.64 UR6, c[0x0][0x358] ;  /* 0x00006b00ff0677ac */ /* 0x000ee20008000a00 */
[----:B-1----:R-:W-:Y:S04]  /*73d0*/  ISETP.NE.U32.AND P0, PT, RZ, UR4, PT ;  /* 0x00000004ff007c0c */ /* 0x002fe8000bf05070 */
[----:B------:R-:W-:Y:S11]  /*73e0*/  ISETP.NE.AND.EX P0, PT, RZ, UR5, PT, P0 ;  /* 0x00000005ff007c0c */ /* 0x000ff6000bf05300 */
[----:B------:R-:W-:Y:S02]  /*73f0*/  @!UPT UIADD3 URZ, UPT, UPT, URZ, URZ, URZ ;  /* 0x000000fffffff290 */ /* 0x000fe4000fffe0ff */
[----:B------:R-:W1:Y:S01]  /*7400*/  @P0 LDC.64 R4, c[0x0][0x9a8] ;  /* 0x00026a00ff040b82 */ /* 0x000e620000000a00 */
[----:B------:R-:W-:Y:S04]  /*7410*/  @P0 IMAD R0, R17, UR62, RZ ;  /* 0x0000003e11000c24 */ /* 0x000fe8000f8e02ff */
[----:B-1----:R-:W-:Y:S05]  /*7420*/  @P0 IMAD.WIDE R4, R0, 0x4, R4 ;  /* 0x0000000400040825 */ /* 0x002fea00078e0204 */
[----:B---3-5:R1:W5:Y:S02]  /*7430*/  @P0 LDG.E R38, desc[UR6][R4.64] ;  /* 0x0000000604260981 */ /* 0x028364000c1e1900 */
[----:B-1----:R-:W3:Y:S02]  /*7440*/  @!P0 LDC R38, c[0x0][0x9a0] ;  /* 0x00026800ff268b82 */ /* 0x002ee40000000800 */
.L_x_90:
[----:B--2--5:R-:W-:Y:S01]  /*7450*/  FSETP.NEU.AND P0, PT, R41, RZ, PT ;  /* 0x000000ff2900720b */ /* 0x024fe20003f0d000 */
[----:B------:R-:W-:Y:S01]  /*7460*/  IMAD.SHL.U32 R114, R46, 0x2000, RZ ;  /* 0x000020002e727824 */ /* 0x000fe200078e00ff */
[----:B------:R-:W-:Y:S01]  /*7470*/  SEL R4, RZ, 0xffffffff, P3 ;  /* 0xffffffffff047807 */ /* 0x000fe20001800000 */
[----:B------:R-:W-:Y:S01]  /*7480*/  IMAD.SHL.U32 R85, R100, 0x10, RZ ;  /* 0x0000001064557824 */ /* 0x000fe200078e00ff */
[----:B------:R-:W-:Y:S01]  /*7490*/  @P6 LOP3.LUT P3, RZ, R94, 0xff, RZ, 0xc0, !PT ;  /* 0x000000ff5eff6812 */ /* 0x000fe2000786c0ff */
[----:B------:R-:W-:Y:S01]  /*74a0*/  IMAD.IADD R112, R103, 0x1, R114 ;  /* 0x0000000167707824 */ /* 0x000fe200078e0272 */
[----:B------:R-:W-:Y:S01]  /*74b0*/  @P6 SEL R109, RZ, 0xffffffff, P0 ;  /* 0xffffffffff6d6807 */ /* 0x000fe20000000000 */
[----:B------:R-:W-:Y:S01]  /*74c0*/  IMAD.SHL.U32 R84, R99, 0x10, RZ ;  /* 0x0000001063547824 */ /* 0x000fe200078e00ff */
[----:B------:R-:W-:Y:S01]  /*74d0*/  LOP3.LUT R47, R92, 0x1, RZ, 0x3c, !PT ;  /* 0x000000015c2f7812 */ /* 0x000fe200078e3cff */
[----:B------:R-:W-:Y:S01]  /*74e0*/  IMAD.IADD R111, R112, 0x1, R85 ;  /* 0x00000001706f7824 */ /* 0x000fe200078e0255 */
[----:B------:R-:W-:Y:S01]  /*74f0*/  @P2 SEL R109, R4, R109, !P3 ;  /* 0x0000006d046d2207 */ /* 0x000fe20005800000 */
[----:B------:R-:W-:Y:S01]  /*7500*/  BSSY B1, `(.L_x_91) ;  /* 0x0000035000017945 */ /* 0x000fe20003800000 */
[----:B------:R-:W-:Y:S01]  /*7510*/  LEA R0, R46, UR51, 0x3 ;  /* 0x000000332e007c11 */ /* 0x000fe2000f8e18ff */
[----:B------:R-:W-:Y:S01]  /*7520*/  IMAD.MOV.U32 R113, RZ, RZ, 0x1 ;  /* 0x00000001ff717424 */ /* 0x000fe200078e00ff */
[----:B------:R-:W-:Y:S01]  /*7530*/  @P6 LOP3.LUT R109, R109, 0x1, RZ, 0xc0, !PT ;  /* 0x000000016d6d6812 */ /* 0x000fe200078ec0ff */
[----:B------:R-:W-:Y:S01]  /*7540*/  IMAD.IADD R39, R37, 0x1, R2 ;  /* 0x0000000125277824 */ /* 0x000fe200078e0202 */
[----:B------:R-:W-:Y:S01]  /*7550*/  LEA R86, R36, UR51, 0x3 ;  /* 0x0000003324567c11 */ /* 0x000fe2000f8e18ff */
[----:B------:R-:W-:Y:S01]  /*7560*/  IMAD.MOV.U32 R116, RZ, RZ, R46 ;  /* 0x000000ffff747224 */ /* 0x000fe200078e002e */
[----:B------:R-:W-:Y:S02]  /*7570*/  ISETP.NE.U32.OR P5, PT, R109, 0x1, !P6 ;  /* 0x000000016d00780c */ /* 0x000fe400077a5470 */
[----:B------:R-:W-:Y:S02]  /*7580*/  CS2R R74, SRZ ;  /* 0x00000000004a7805 */ /* 0x000fe4000001ff00 */
[----:B------:R-:W-:Y:S02]  /*7590*/  SHF.L.U32 R3, R91, 0x1f, RZ ;  /* 0x0000001f5b037819 */ /* 0x000fe400000006ff */
[----:B------:R-:W-:Y:S02]  /*75a0*/  CS2R R72, SRZ ;  /* 0x0000000000487805 */ /* 0x000fe4000001ff00 */
[----:B------:R-:W-:Y:S02]  /*75b0*/  LOP3.LUT P2, R108, R94, 0xff, RZ, 0xc0, !PT ;  /* 0x000000ff5e6c7812 */ /* 0x000fe4000784c0ff */
[----:B------:R-:W-:Y:S02]  /*75c0*/  CS2R R66, SRZ ;  /* 0x0000000000427805 */ /* 0x000fe4000001ff00 */
[----:B------:R-:W-:Y:S02]  /*75d0*/  SEL R115, RZ, 0xffffffff, P0 ;  /* 0xffffffffff737807 */ /* 0x000fe40000000000 */
[----:B------:R-:W-:Y:S02]  /*75e0*/  CS2R R64, SRZ ;  /* 0x0000000000407805 */ /* 0x000fe4000001ff00 */
[----:B------:R-:W-:Y:S02]  /*75f0*/  CS2R R58, SRZ ;  /* 0x00000000003a7805 */ /* 0x000fe4000001ff00 */
[----:B------:R-:W-:Y:S02]  /*7600*/  CS2R R56, SRZ ;  /* 0x0000000000387805 */ /* 0x000fe4000001ff00 */
[----:B------:R-:W-:Y:S02]  /*7610*/  @P1 SEL R115, R4, R115, !P2 ;  /* 0x0000007304731207 */ /* 0x000fe40005000000 */
[----:B------:R-:W-:Y:S02]  /*7620*/  CS2R R50, SRZ ;  /* 0x0000000000327805 */ /* 0x000fe4000001ff00 */
[----:B------:R-:W-:Y:S02]  /*7630*/  CS2R R48, SRZ ;  /* 0x0000000000307805 */ /* 0x000fe4000001ff00 */
[----:B------:R-:W-:Y:S01]  /*7640*/  @P5 SHF.L.U32 R5, R47, 0x1f, RZ ;  /* 0x0000001f2f055819 */ /* 0x000fe200000006ff */
[----:B------:R-:W-:Y:S01]  /*7650*/  IMAD.IADD R110, R112, 0x1, R84 ;  /* 0x00000001706e7824 */ /* 0x000fe200078e0254 */
[----:B------:R-:W-:Y:S01]  /*7660*/  LOP3.LUT R115, R115, 0x1, RZ, 0xc0, !PT ;  /* 0x0000000173737812 */ /* 0x000fe200078ec0ff */
[----:B------:R-:W-:Y:S01]  /*7670*/  IMAD.IADD R87, R102, 0x1, R111 ;  /* 0x0000000166577824 */ /* 0x000fe200078e026f */
[----:B------:R-:W1:Y:S01]  /*7680*/  @P5 SYNCS.PHASECHK.TRANS64.TRYWAIT P4, [R0+URZ+0x100], R5 ;  /* 0x00010005000055a7 */ /* 0x000e6200080811ff */
[----:B------:R2:W4:Y:S01]  /*7690*/  SYNCS.PHASECHK.TRANS64.TRYWAIT P3, [R86+URZ+0x150], R3 ;  /* 0x00015003560075a7 */ /* 0x00052200080611ff */
[----:B-1----:R-:W-:Y:S01]  /*76a0*/  @P5 SEL R113, RZ, 0x1, !P4 ;  /* 0x00000001ff715807 */ /* 0x002fe20006000000 */
[----:B--2-4-:R-:W-:Y:S06]  /*76b0*/  @!P5 BRA `(.L_x_92) ;  /* 0x000000000064d947 */ /* 0x014fec0003800000 */
[----:B------:R-:W-:Y:S01]  /*76c0*/  ISETP.NE.AND P1, PT, R113, RZ, PT ;  /* 0x000000ff7100720c */ /* 0x000fe20003f25270 */
[----:B------:R-:W-:Y:S01]  /*76d0*/  BSSY B0, `(.L_x_93) ;  /* 0x000000e000007945 */ /* 0x000fe20003800000 */
[----:B------:R-:W-:Y:S02]  /*76e0*/  ISETP.NE.U32.AND P0, PT, R115, 0x1, PT ;  /* 0x000000017300780c */ /* 0x000fe40003f05070 */
[----:B------:R-:W-:Y:S02]  /*76f0*/  CS2R R50, SRZ ;  /* 0x0000000000327805 */ /* 0x000fe4000001ff00 */
[----:B------:R-:W-:Y:S02]  /*7700*/  CS2R R48, SRZ ;  /* 0x0000000000307805 */ /* 0x000fe4000001ff00 */
[----:B------:R-:W-:Y:S02]  /*7710*/  CS2R R58, SRZ ;  /* 0x00000000003a7805 */ /* 0x000fe4000001ff00 */
[----:B------:R-:W-:Y:S02]  /*7720*/  CS2R R56, SRZ ;  /* 0x0000000000387805 */ /* 0x000fe4000001ff00 */
[----:B------:R-:W-:Y:S02]  /*7730*/  CS2R R66, SRZ ;  /* 0x0000000000427805 */ /* 0x000fe4000001ff00 */
[----:B------:R-:W-:Y:S02]  /*7740*/  CS2R R64, SRZ ;  /* 0x0000000000407805 */ /* 0x000fe4000001ff00 */
[----:B------:R-:W-:Y:S02]  /*7750*/  CS2R R74, SRZ ;  /* 0x00000000004a7805 */ /* 0x000fe4000001ff00 */
[----:B------:R-:W-:Y:S01]  /*7760*/  CS2R R72, SRZ ;  /* 0x0000000000487805 */ /* 0x000fe2000001ff00 */
[----:B------:R-:W-:Y:S06]  /*7770*/  @P1 BRA `(.L_x_94) ;  /* 0x00000000000c1947 */ /* 0x000fec0003800000 */
[----:B------:R-:W-:Y:S04]  /*7780*/  SHF.L.U32 R5, R47, 0x1f, RZ ;  /* 0x0000001f2f057819 */ /* 0x000fe800000006ff */
[----:B------:R-:W1:Y:S02]  /*7790*/  SYNCS.PHASECHK.TRANS64.TRYWAIT P1, [R0+URZ+0x100], R5 ;  /* 0x00010005000075a7 */ /* 0x000e6400080211ff */
[----:B-1----:R-:W-:Y:S05]  /*77a0*/  @!P1 BRA `(.L_x_95) ;  /* 0x0000002800289947 */ /* 0x002fea0003800000 */
.L_x_94:
[----:B------:R-:W-:Y:S05]  /*77b0*/  BSYNC B0 ;  /* 0x0000000000007941 */ /* 0x000fea0003800000 */
.L_x_93:
[----:B------:R2:W4:Y:S01]  /*77c0*/  @P0 LDS.128 R48, [R112] ;  /* 0x0000000070300984 */ /* 0x0005220000000c00 */
[----:B------:R-:W-:Y:S03]  /*77d0*/  VIADD R116, R46, 0x1 ;  /* 0x000000012e747836 */ /* 0x000fe60000000000 */
[----:B------:R2:W2:Y:S04]  /*77e0*/  @P0 LDS.128 R56, [R111+0x10] ;  /* 0x000010006f380984 */ /* 0x0004a80000000c00 */
[----:B------:R2:W2:Y:S04]  /*77f0*/  @P0 LDS.128 R64, [R110+0x20] ;  /* 0x000020006e400984 */ /* 0x0004a80000000c00 */
[----:B------:R2:W2:Y:S01]  /*7800*/  @P0 LDS.128 R72, [R87+0x10] ;  /* 0x0000100057480984 */ /* 0x0004a20000000c00 */
[C---:B------:R-:W-:Y:S04]  /*7810*/  ISETP.NE.AND P0, PT, R116.reuse, 0x3, PT ;  /* 0x000000037400780c */ /* 0x040fe80003f05270 */
[----:B-1----:R-:W-:Y:S02]  /*7820*/  SEL R0, RZ, 0x1, P0 ;  /* 0x00000001ff007807 */ /* 0x002fe40000000000 */
[----:B------:R-:W-:Y:S02]  /*7830*/  SEL R116, R116, RZ, P0 ;  /* 0x000000ff74747207 */ /* 0x000fe40000000000 */
[----:B------:R-:W-:Y:S02]  /*7840*/  LOP3.LUT R47, R47, R0, RZ, 0x3c, !PT ;  /* 0x000000002f2f7212 */ /* 0x000fe400078e3cff */
.L_x_92:
[----:B------:R-:W-:Y:S05]  /*7850*/  BSYNC B1 ;  /* 0x0000000000017941 */ /* 0x000fea0003800000 */
.L_x_91:
[----:B------:R-:W-:Y:S04]  /*7860*/  SHF.R.U32.HI R0, RZ, 0x15, R39 ;  /* 0x00000015ff007819 */ /* 0x000fe80000011627 */
[----:B------:R-:W-:Y:S01]  /*7870*/  LOP3.LUT P0, RZ, R0, 0x3, R95, 0x48, !PT ;  /* 0x0000000300ff7812 */ /* 0x000fe2000780485f */
[----:B------:R-:W-:Y:S01]  /*7880*/  @!UPT UIADD3 URZ, UPT, UPT, URZ, URZ, URZ ;  /* 0x000000fffffff290 */ /* 0x000fe2000fffe0ff */
[----:B------:R-:W-:Y:S11]  /*7890*/  @P3 BRA `(.L_x_96) ;  /* 0x0000000000083947 */ /* 0x000ff60003800000 */
[----:B------:R-:W1:Y:S02]  /*78a0*/  SYNCS.PHASECHK.TRANS64.TRYWAIT P1, [R86+URZ+0x150], R3 ;  /* 0x00015003560075a7 */ /* 0x000e6400080211ff */
[----:B-1----:R-:W-:Y:S05]  /*78b0*/  @!P1 BRA `(.L_x_97) ;  /* 0x0000002400f89947 */ /* 0x002fea0003800000 */
.L_x_96:
[----:B------:R-:W-:Y:S05]  /*78c0*/  @!P0 BRA `(.L_x_98) ;  /* 0x0000000000408947 */ /* 0x000fea0003800000 */
[----:B------:R-:W1:Y:S01]  /*78d0*/  LDCU.64 UR8, c[0x4][0x70] ;  /* 0x01000e00ff0877ac */ /* 0x000e620008000a00 */
[----:B------:R-:W-:Y:S01]  /*78e0*/  MOV R3, 0x0 ;  /* 0x0000000000037802 */ /* 0x000fe20000000f00 */
[----:B------:R-:W-:Y:S02]  /*78f0*/  HFMA2 R12, -RZ, RZ, 0, 5.9604644775390625e-08 ;  /* 0x00000001ff0c7431 */ /* 0x000fe400000001ff */
[----:B------:R-:W-:Y:S02]  /*7900*/  IMAD.MOV.U32 R8, RZ, RZ, 0x192 ;  /* 0x00000192ff087424 */ /* 0x000fe400078e00ff */
[----:B------:R-:W-:Y:S01]  /*7910*/  IMAD.MOV.U32 R13, RZ, RZ, RZ ;  /* 0x000000ffff0d7224 */ /* 0x000fe200078e00ff */
[----:B------:R-:W5:Y:S01]  /*7920*/  LDCU.64 UR6, c[0x4][0x78] ;  /* 0x01000f00ff0677ac */ /* 0x000f620008000a00 */
[----:B------:R-:W2:Y:S01]  /*7930*/  LDC.64 R2, c[0x4][R3] ;  /* 0x0100000003027b82 */ /* 0x000ea20000000a00 */
[----:B------:R-:W3:Y:S01]  /*7940*/  LDCU.64 UR4, c[0x4][0x10] ;  /* 0x01000200ff0477ac */ /* 0x000ee20008000a00 */
[----:B-1----:R-:W-:Y:S01]  /*7950*/  MOV R5, UR9 ;  /* 0x0000000900057c02 */ /* 0x002fe20008000f00 */
[----:B------:R-:W-:Y:S01]  /*7960*/  IMAD.U32 R4, RZ, RZ, UR8 ;  /* 0x00000008ff047e24 */ /* 0x000fe2000f8e00ff */
[----:B-----5:R-:W-:Y:S01]  /*7970*/  MOV R7, UR7 ;  /* 0x0000000700077c02 */ /* 0x020fe20008000f00 */
[----:B------:R-:W-:Y:S01]  /*7980*/  IMAD.U32 R6, RZ, RZ, UR6 ;  /* 0x00000006ff067e24 */ /* 0x000fe2000f8e00ff */
[----:B---3--:R-:W-:Y:S01]  /*7990*/  MOV R11, UR5 ;  /* 0x00000005000b7c02 */ /* 0x008fe20008000f00 */
[----:B------:R-:W-:Y:S02]  /*79a0*/  IMAD.U32 R10, RZ, RZ, UR4 ;  /* 0x00000004ff0a7e24 */ /* 0x000fe4000f8e00ff */
[----:B------:R-:W-:Y:S07]  /*79b0*/  LEPC R20, `(.L_x_98) ;  /* 0x000000001014794e */ /* 0x000fee0000000000 */
[----:B--2-4-:R-:W-:Y:S05]  /*79c0*/  CALL.ABS.NOINC R2 ;  /* 0x0000000002007343 */ /* 0x014fea0003c00000 */
.L_x_98:
[----:B------:R-:W-:Y:S05]  /*79d0*/  WARPSYNC.ALL ;  /* 0x0000000000007948 */ /* 0x000fea0003800000 */
[----:B------:R-:W-:Y:S01]  /*79e0*/  R2UR UR4, R39 ;  /* 0x00000000270472ca */ /* 0x000fe200000e0000 */
[--C-:B----4-:R-:W-:Y:S01]  /*79f0*/  HADD2.F32 R40, -RZ, R48.reuse.H0_H0 ;  /* 0x20000030ff287230 */ /* 0x110fe20000004100 */
[----:B------:R-:W-:Y:S01]  /*7a00*/  ISETP.NE.AND P1, PT, R93, RZ, PT ;  /* 0x000000ff5d00720c */ /* 0x000fe20003f25270 */
[----:B------:R-:W-:Y:S01]  /*7a10*/  HADD2.F32 R43, -RZ, R48.H1_H1 ;  /* 0x30000030ff2b7230 */ /* 0x000fe20000004100 */
[----:B------:R-:W-:Y:S01]  /*7a20*/  BSSY.RECONVERGENT B0, `(.L_x_99) ;  /* 0x0000086000007945 */ /* 0x000fe20003800200 */
[----:B------:R-:W-:Y:S01]  /*7a30*/  HADD2.F32 R42, -RZ, R49.H0_H0 ;  /* 0x20000031ff2a7230 */ /* 0x000fe20000004100 */
[----:B------:R-:W-:Y:S01]  /*7a40*/  IADD3 R46, PT, PT, R46, 0x1, RZ ;  /* 0x000000012e2e7810 */ /* 0x000fe20007ffe0ff */
[----:B------:R-:W-:Y:S02]  /*7a50*/  HADD2.F32 R45, -RZ, R51.H0_H0 ;  /* 0x20000033ff2d7230 */ /* 0x000fe40000004100 */
[----:B--2---:R-:W-:Y:S04]  /*7a60*/  HADD2.F32 R44, -RZ, R75.H1_H1 ;  /* 0x3000004bff2c7230 */ /* 0x004fe80000004100 */
[----:B------:R-:W3:Y:S02]  /*7a70*/  LDTM.x32 R4, tmem[UR4] ;  /* 0x00000004000479ee */ /* 0x000ee400082c0000 */
[C---:B---3--:R-:W-:Y:S01]  /*7a80*/  FMUL R0, R38.reuse, R4 ;  /* 0x0000000426007220 */ /* 0x048fe20000400000 */
[C---:B------:R-:W-:Y:S01]  /*7a90*/  FMUL R2, R38.reuse, R5 ;  /* 0x0000000526027220 */ /* 0x040fe20000400000 */
[C---:B------:R-:W-:Y:S01]  /*7aa0*/  FMUL R3, R38.reuse, R6 ;  /* 0x0000000626037220 */ /* 0x040fe20000400000 */
[C---:B------:R-:W-:Y:S01]  /*7ab0*/  FMUL R7, R38.reuse, R7 ;  /* 0x0000000726077220 */ /* 0x040fe20000400000 */
[C---:B------:R-:W-:Y:S01]  /*7ac0*/  FFMA R0, R41.reuse, R40, R0 ;  /* 0x0000002829007223 */ /* 0x040fe20000000000 */
[----:B------:R-:W-:Y:S02]  /*7ad0*/  HADD2.F32 R40, -RZ, R49.H1_H1 ;  /* 0x30000031ff287230 */ /* 0x000fe40000004100 */
[C---:B------:R-:W-:Y:S01]  /*7ae0*/  FFMA R2, R41.reuse, R43, R2 ;  /* 0x0000002b29027223 */ /* 0x040fe20000000002 */
[C---:B------:R-:W-:Y:S01]  /*7af0*/  FFMA R3, R41.reuse, R42, R3 ;  /* 0x0000002a29037223 */ /* 0x040fe20000000003 */
[--C-:B------:R-:W-:Y:S02]  /*7b00*/  HADD2.F32 R43, -RZ, R50.reuse.H0_H0 ;  /* 0x20000032ff2b7230 */ /* 0x100fe40000004100 */
[----:B------:R-:W-:Y:S01]  /*7b10*/  FMUL R4, R38, R8 ;  /* 0x0000000826047220 */ /* 0x000fe20000400000 */
[----:B------:R-:W-:Y:S01]  /*7b20*/  HADD2.F32 R42, -RZ, R50.H1_H1 ;  /* 0x30000032ff2a7230 */ /* 0x000fe20000004100 */
[----:B------:R-:W-:Y:S01]  /*7b30*/  F2FP.F16.F32.PACK_AB R52, R2, R0 ;  /* 0x000000000234723e */ /* 0x000fe200000000ff */
[C---:B------:R-:W-:Y:S01]  /*7b40*/  FFMA R7, R41.reuse, R40, R7 ;  /* 0x0000002829077223 */ /* 0x040fe20000000007 */
[----:B------:R-:W-:Y:S01]  /*7b50*/  FFMA R4, R41, R43, R4 ;  /* 0x0000002b29047223 */ /* 0x000fe20000000004 */
[C---:B------:R-:W-:Y:S01]  /*7b60*/  FMUL R5, R38.reuse, R9 ;  /* 0x0000000926057220 */ /* 0x040fe20000400000 */
[C---:B------:R-:W-:Y:S01]  /*7b70*/  FMUL R6, R38.reuse, R10 ;  /* 0x0000000a26067220 */ /* 0x040fe20000400000 */
[----:B------:R-:W-:Y:S01]  /*7b80*/  HADD2.F32 R40, -RZ, R51.H1_H1 ;  /* 0x30000033ff287230 */ /* 0x000fe20000004100 */
[----:B------:R-:W-:Y:S01]  /*7b90*/  F2FP.F16.F32.PACK_AB R53, R7, R3 ;  /* 0x000000030735723e */ /* 0x000fe200000000ff */
[C---:B------:R-:W-:Y:S01]  /*7ba0*/  FFMA R5, R41.reuse, R42, R5 ;  /* 0x0000002a29057223 */ /* 0x040fe20000000005 */
[----:B------:R-:W-:Y:S01]  /*7bb0*/  FFMA R6, R41, R45, R6 ;  /* 0x0000002d29067223 */ /* 0x000fe20000000006 */
[C---:B------:R-:W-:Y:S01]  /*7bc0*/  FMUL R11, R38.reuse, R11 ;  /* 0x0000000b260b7220 */ /* 0x040fe20000400000 */
[--C-:B------:R-:W-:Y:S02]  /*7bd0*/  HADD2.F32 R43, -RZ, R56.reuse.H0_H0 ;  /* 0x20000038ff2b7230 */ /* 0x100fe40000004100 */
[C---:B------:R-:W-:Y:S01]  /*7be0*/  FMUL R8, R38.reuse, R12 ;  /* 0x0000000c26087220 */ /* 0x040fe20000400000 */
[----:B------:R-:W-:Y:S01]  /*7bf0*/  F2FP.F16.F32.PACK_AB R54, R5, R4 ;  /* 0x000000040536723e */ /* 0x000fe200000000ff */
[C---:B------:R-:W-:Y:S01]  /*7c00*/  FFMA R11, R41.reuse, R40, R11 ;  /* 0x00000028290b7223 */ /* 0x040fe2000000000b */
[----:B------:R-:W-:Y:S02]  /*7c10*/  HADD2.F32 R40, -RZ, R56.H1_H1 ;  /* 0x30000038ff287230 */ /* 0x000fe40000004100 */
[----:B------:R-:W-:Y:S01]  /*7c20*/  FFMA R8, R41, R43, R8 ;  /* 0x0000002b29087223 */ /* 0x000fe20000000008 */
[C---:B------:R-:W-:Y:S01]  /*7c30*/  FMUL R9, R38.reuse, R13 ;  /* 0x0000000d26097220 */ /* 0x040fe20000400000 */
[--C-:B------:R-:W-:Y:S01]  /*7c40*/  HADD2.F32 R45, -RZ, R57.reuse.H0_H0 ;  /* 0x20000039ff2d7230 */ /* 0x100fe20000004100 */
[----:B------:R-:W-:Y:S01]  /*7c50*/  F2FP.F16.F32.PACK_AB R55, R11, R6 ;  /* 0x000000060b37723e */ /* 0x000fe200000000ff */
[C---:B------:R-:W-:Y:S01]  /*7c60*/  FMUL R10, R38.reuse, R14 ;  /* 0x0000000e260a7220 */ /* 0x040fe20000400000 */
[----:B------:R-:W-:Y:S02]  /*7c70*/  HADD2.F32 R42, -RZ, R57.H1_H1 ;  /* 0x30000039ff2a7230 */ /* 0x000fe40000004100 */
[C---:B------:R-:W-:Y:S01]  /*7c80*/  FFMA R9, R41.reuse, R40, R9 ;  /* 0x0000002829097223 */ /* 0x040fe20000000009 */
[C---:B------:R-:W-:Y:S01]  /*7c90*/  FMUL R15, R38.reuse, R15 ;  /* 0x0000000f260f7220 */ /* 0x040fe20000400000 */
[----:B------:R1:W-:Y:S01]  /*7ca0*/  STS.128 [R112], R52 ;  /* 0x0000003470007388 */ /* 0x0003e20000000c00 */
[----:B------:R-:W-:Y:S01]  /*7cb0*/  FFMA R10, R41, R45, R10 ;  /* 0x0000002d290a7223 */ /* 0x000fe2000000000a */
[--C-:B------:R-:W-:Y:S01]  /*7cc0*/  HADD2.F32 R40, -RZ, R58.reuse.H0_H0 ;  /* 0x2000003aff287230 */ /* 0x100fe20000004100 */
[----:B------:R-:W-:Y:S01]  /*7cd0*/  F2FP.F16.F32.PACK_AB R60, R9, R8 ;  /* 0x00000008093c723e */ /* 0x000fe200000000ff */
[----:B------:R-:W-:Y:S01]  /*7ce0*/  FFMA R15, R41, R42, R15 ;  /* 0x0000002a290f7223 */ /* 0x000fe2000000000f */
[C---:B------:R-:W-:Y:S01]  /*7cf0*/  FMUL R12, R38.reuse, R16 ;  /* 0x00000010260c7220 */ /* 0x040fe20000400000 */
[----:B------:R-:W-:Y:S02]  /*7d00*/  HADD2.F32 R42, -RZ, R58.H1_H1 ;  /* 0x3000003aff2a7230 */ /* 0x000fe40000004100 */
[C---:B------:R-:W-:Y:S01]  /*7d10*/  FMUL R13, R38.reuse, R17 ;  /* 0x00000011260d7220 */ /* 0x040fe20000400000 */
[--C-:B------:R-:W-:Y:S01]  /*7d20*/  HADD2.F32 R43, -RZ, R59.reuse.H0_H0 ;  /* 0x2000003bff2b7230 */ /* 0x100fe20000004100 */
[----:B------:R-:W-:Y:S01]  /*7d30*/  F2FP.F16.F32.PACK_AB R61, R15, R10 ;  /* 0x0000000a0f3d723e */ /* 0x000fe200000000ff */
[C---:B------:R-:W-:Y:S01]  /*7d40*/  FFMA R12, R41.reuse, R40, R12 ;  /* 0x00000028290c7223 */ /* 0x040fe2000000000c */
[C---:B------:R-:W-:Y:S01]  /*7d50*/  FFMA R13, R41.reuse, R42, R13 ;  /* 0x0000002a290d7223 */ /* 0x040fe2000000000d */
[C---:B------:R-:W-:Y:S01]  /*7d60*/  FMUL R14, R38.reuse, R18 ;  /* 0x00000012260e7220 */ /* 0x040fe20000400000 */
[----:B------:R-:W-:Y:S02]  /*7d70*/  HADD2.F32 R40, -RZ, R59.H1_H1 ;  /* 0x3000003bff287230 */ /* 0x000fe40000004100 */
[C---:B------:R-:W-:Y:S01]  /*7d80*/  FMUL R19, R38.reuse, R19 ;  /* 0x0000001326137220 */ /* 0x040fe20000400000 */
[C---:B------:R-:W-:Y:S01]  /*7d90*/  FMUL R16, R38.reuse, R20 ;  /* 0x0000001426107220 */ /* 0x040fe20000400000 */
[C---:B------:R-:W-:Y:S01]  /*7da0*/  FFMA R14, R41.reuse, R43, R14 ;  /* 0x0000002b290e7223 */ /* 0x040fe2000000000e */
[--C-:B------:R-:W-:Y:S02]  /*7db0*/  HADD2.F32 R43, -RZ, R64.reuse.H0_H0 ;  /* 0x20000040ff2b7230 */ /* 0x100fe40000004100 */
[C---:B------:R-:W-:Y:S01]  /*7dc0*/  FFMA R19, R41.reuse, R40, R19 ;  /* 0x0000002829137223 */ /* 0x040fe20000000013 */
[----:B------:R-:W-:Y:S02]  /*7dd0*/  HADD2.F32 R42, -RZ, R64.H1_H1 ;  /* 0x30000040ff2a7230 */ /* 0x000fe40000004100 */
[C---:B------:R-:W-:Y:S01]  /*7de0*/  FMUL R17, R38.reuse, R21 ;  /* 0x0000001526117220 */ /* 0x040fe20000400000 */
[--C-:B------:R-:W-:Y:S02]  /*7df0*/  HADD2.F32 R45, -RZ, R65.reuse.H0_H0 ;  /* 0x20000041ff2d7230 */ /* 0x100fe40000004100 */
[C---:B------:R-:W-:Y:S01]  /*7e00*/  FMUL R18, R38.reuse, R22 ;  /* 0x0000001626127220 */ /* 0x040fe20000400000 */
[----:B------:R-:W-:Y:S02]  /*7e10*/  HADD2.F32 R40, -RZ, R65.H1_H1 ;  /* 0x30000041ff287230 */ /* 0x000fe40000004100 */
[C---:B------:R-:W-:Y:S01]  /*7e20*/  FMUL R23, R38.reuse, R23 ;  /* 0x0000001726177220 */ /* 0x040fe20000400000 */
[C---:B------:R-:W-:Y:S01]  /*7e30*/  FFMA R16, R41.reuse, R43, R16 ;  /* 0x0000002b29107223 */ /* 0x040fe20000000010 */
[C---:B------:R-:W-:Y:S01]  /*7e40*/  FFMA R17, R41.reuse, R42, R17 ;  /* 0x0000002a29117223 */ /* 0x040fe20000000011 */
[C---:B------:R-:W-:Y:S01]  /*7e50*/  FFMA R18, R41.reuse, R45, R18 ;  /* 0x0000002d29127223 */ /* 0x040fe20000000012 */
[C---:B------:R-:W-:Y:S01]  /*7e60*/  FFMA R23, R41.reuse, R40, R23 ;  /* 0x0000002829177223 */ /* 0x040fe20000000017 */
[--C-:B------:R-:W-:Y:S02]  /*7e70*/  HADD2.F32 R43, -RZ, R66.reuse.H0_H0 ;  /* 0x20000042ff2b7230 */ /* 0x100fe40000004100 */
[C---:B------:R-:W-:Y:S01]  /*7e80*/  FMUL R20, R38.reuse, R24 ;  /* 0x0000001826147220 */ /* 0x040fe20000400000 */
        /* <DEDUP_REMOVED lines=9> */
[----:B------:R-:W-:Y:S01]  /*7f20*/  FFMA R27, R41, R42, R27 ;  /* 0x0000002a291b7223 */ /* 0x000fe2000000001b */
[--C-:B------:R-:W-:Y:S02]  /*7f30*/  HADD2.F32 R40, -RZ, R72.reuse.H0_H0 ;  /* 0x20000048ff287230 */ /* 0x100fe40000004100 */
[C---:B------:R-:W-:Y:S01]  /*7f40*/  FMUL R24, R38.reuse, R28 ;  /* 0x0000001c26187220 */ /* 0x040fe20000400000 */
[----:B------:R-:W-:Y:S02]  /*7f50*/  HADD2.F32 R42, -RZ, R72.H1_H1 ;  /* 0x30000048ff2a7230 */ /* 0x000fe40000004100 */
[C---:B------:R-:W-:Y:S01]  /*7f60*/  FMUL R25, R38.reuse, R29 ;  /* 0x0000001d26197220 */ /* 0x040fe20000400000 */
[--C-:B------:R-:W-:Y:S02]  /*7f70*/  HADD2.F32 R43, -RZ, R73.reuse.H0_H0 ;  /* 0x20000049ff2b7230 */ /* 0x100fe40000004100 */
[C---:B------:R-:W-:Y:S01]  /*7f80*/  FMUL R26, R38.reuse, R30 ;  /* 0x0000001e261a7220 */ /* 0x040fe20000400000 */
[----:B------:R-:W-:Y:S01]  /*7f90*/  F2FP.F16.F32.PACK_AB R62, R13, R12 ;  /* 0x0000000c0d3e723e */ /* 0x000fe200000000ff */
[----:B------:R-:W-:Y:S01]  /*7fa0*/  FFMA R24, R41, R40, R24 ;  /* 0x0000002829187223 */ /* 0x000fe20000000018 */
[----:B------:R-:W-:Y:S01]  /*7fb0*/  F2FP.F16.F32.PACK_AB R63, R19, R14 ;  /* 0x0000000e133f723e */ /* 0x000fe200000000ff */
[C---:B------:R-:W-:Y:S01]  /*7fc0*/  FFMA R25, R41.reuse, R42, R25 ;  /* 0x0000002a29197223 */ /* 0x040fe20000000019 */
[C---:B------:R-:W-:Y:S01]  /*7fd0*/  FFMA R26, R41.reuse, R43, R26 ;  /* 0x0000002b291a7223 */ /* 0x040fe2000000001a */
[----:B------:R-:W-:Y:S02]  /*7fe0*/  HADD2.F32 R40, -RZ, R73.H1_H1 ;  /* 0x30000049ff287230 */ /* 0x000fe40000004100 */
[C---:B------:R-:W-:Y:S01]  /*7ff0*/  FMUL R31, R38.reuse, R31 ;  /* 0x0000001f261f7220 */ /* 0x040fe20000400000 */
[----:B------:R1:W-:Y:S01]  /*8000*/  STS.128 [R111+0x10], R60 ;  /* 0x0000103c6f007388 */ /* 0x0003e20000000c00 */
[--C-:B------:R-:W-:Y:S02]  /*8010*/  HADD2.F32 R43, -RZ, R74.reuse.H0_H0 ;  /* 0x2000004aff2b7230 */ /* 0x100fe40000004100 */
[C---:B------:R-:W-:Y:S01]  /*8020*/  FMUL R28, R38.reuse, R32 ;  /* 0x00000020261c7220 */ /* 0x040fe20000400000 */
[----:B------:R-:W-:Y:S02]  /*8030*/  HADD2.F32 R42, -RZ, R74.H1_H1 ;  /* 0x3000004aff2a7230 */ /* 0x000fe40000004100 */
[C---:B------:R-:W-:Y:S01]  /*8040*/  FMUL R29, R38.reuse, R33 ;  /* 0x00000021261d7220 */ /* 0x040fe20000400000 */
[----:B------:R-:W-:Y:S02]  /*8050*/  HADD2.F32 R45, -RZ, R75.H0_H0 ;  /* 0x2000004bff2d7230 */ /* 0x000fe40000004100 */
[C---:B------:R-:W-:Y:S01]  /*8060*/  FMUL R30, R38.reuse, R34 ;  /* 0x00000022261e7220 */ /* 0x040fe20000400000 */
[----:B------:R-:W-:Y:S01]  /*8070*/  FFMA R31, R41, R40, R31 ;  /* 0x00000028291f7223 */ /* 0x000fe2000000001f */
[----:B------:R-:W-:Y:S01]  /*8080*/  FMUL R35, R38, R35 ;  /* 0x0000002326237220 */ /* 0x000fe20000400000 */
[----:B------:R-:W-:Y:S01]  /*8090*/  F2FP.F16.F32.PACK_AB R68, R17, R16 ;  /* 0x000000101144723e */ /* 0x000fe200000000ff */
[----:B------:R-:W-:Y:S01]  /*80a0*/  FFMA R28, R41, R43, R28 ;  /* 0x0000002b291c7223 */ /* 0x000fe2000000001c */
[----:B------:R-:W-:Y:S01]  /*80b0*/  F2FP.F16.F32.PACK_AB R69, R23, R18 ;  /* 0x000000121745723e */ /* 0x000fe200000000ff */
[----:B------:R-:W-:Y:S01]  /*80c0*/  FFMA R29, R41, R42, R29 ;  /* 0x0000002a291d7223 */ /* 0x000fe2000000001d */
[----:B------:R-:W-:Y:S01]  /*80d0*/  F2FP.F16.F32.PACK_AB R70, R21, R20 ;  /* 0x000000141546723e */ /* 0x000fe200000000ff */
[----:B------:R-:W-:Y:S01]  /*80e0*/  FFMA R30, R41, R45, R30 ;  /* 0x0000002d291e7223 */ /* 0x000fe2000000001e */
[----:B------:R-:W-:Y:S01]  /*80f0*/  F2FP.F16.F32.PACK_AB R71, R27, R22 ;  /* 0x000000161b47723e */ /* 0x000fe200000000ff */
[----:B------:R-:W-:Y:S01]  /*8100*/  FFMA R35, R41, R44, R35 ;  /* 0x0000002c29237223 */ /* 0x000fe20000000023 */
[----:B------:R-:W-:Y:S02]  /*8110*/  F2FP.F16.F32.PACK_AB R104, R25, R24 ;  /* 0x000000181968723e */ /* 0x000fe400000000ff */
[----:B------:R-:W-:Y:S01]  /*8120*/  F2FP.F16.F32.PACK_AB R105, R31, R26 ;  /* 0x0000001a1f69723e */ /* 0x000fe200000000ff */
[----:B------:R1:W-:Y:S01]  /*8130*/  STS.128 [R110+0x20], R68 ;  /* 0x000020446e007388 */ /* 0x0003e20000000c00 */
[----:B------:R-:W-:Y:S02]  /*8140*/  F2FP.F16.F32.PACK_AB R106, R29, R28 ;  /* 0x0000001c1d6a723e */ /* 0x000fe400000000ff */
[----:B------:R-:W-:Y:S05]  /*8150*/  F2FP.F16.F32.PACK_AB R107, R35, R30 ;  /* 0x0000001e236b723e */ /* 0x000fea00000000ff */
[----:B------:R1:W-:Y:S01]  /*8160*/  STS.128 [R87+0x10], R104 ;  /* 0x0000106857007388 */ /* 0x0003e20000000c00 */
[----:B------:R-:W-:Y:S01]  /*8170*/  @!PT LDS RZ, [RZ] ;  /* 0x00000000fffff984 */ /* 0x000fe20000000800 */
[----:B------:R-:W-:Y:S01]  /*8180*/  @!PT LDS RZ, [RZ] ;  /* 0x00000000fffff984 */ /* 0x000fe20000000800 */
[----:B------:R-:W-:Y:S01]  /*8190*/  @!PT LDS RZ, [RZ] ;  /* 0x00000000fffff984 */ /* 0x000fe20000000800 */
[----:B------:R-:W-:Y:S01]  /*81a0*/  @!PT LDS RZ, [RZ] ;  /* 0x00000000fffff984 */ /* 0x000fe20000000800 */
[----:B------:R2:W-:Y:S07]  /*81b0*/  MEMBAR.ALL.CTA ;  /* 0x0000000000007992 */ /* 0x0005ee0000008000 */
[----:B--2---:R-:W2:Y:S02]  /*81c0*/  FENCE.VIEW.ASYNC.S ;  /* 0x00000000000073c6 */ /* 0x004ea40000000000 */
[----:B--2---:R-:W-:Y:S06]  /*81d0*/  BAR.SYNC.DEFER_BLOCKING 0x1, 0x80 ;  /* 0x0042000000007b1d */ /* 0x004fec0000010000 */
[----:B------:R-:W-:Y:S05]  /*81e0*/  @P1 BRA `(.L_x_100) ;  /* 0x0000000000241947 */ /* 0x000fea0003800000 */
[----:B------:R-:W2:Y:S01]  /*81f0*/  LDCU.64 UR6, c[0x0][0x348] ;  /* 0x00006900ff0677ac */ /* 0x000ea20008000a00 */
[----:B------:R-:W-:Y:S01]  /*8200*/  R2UR UR5, R114 ;  /* 0x00000000720572ca */ /* 0x000fe200000e0000 */
[----:B------:R-:W-:Y:S11]  /*8210*/  UMOV UR41, UR52 ;  /* 0x0000003400297c82 */ /* 0x000ff60008000000 */
[----:B------:R-:W-:Y:S01]  /*8220*/  @!UPT UIADD3 URZ, UPT, UPT, URZ, URZ, URZ ;  /* 0x000000fffffff290 */ /* 0x000fe2000fffe0ff */
[----:B------:R-:W-:Y:S02]  /*8230*/  UIADD3 UR40, UPT, UPT, UR51, 0x200, UR5 ;  /* 0x0000020033287890 */ /* 0x000fe4000fffe005 */
[----:B--2---:R-:W-:Y:S04]  /*8240*/  UIADD3 UR4, UP0, UPT, UR6, 0x780, URZ ;  /* 0x0000078006047890 */ /* 0x004fe8000ff1e0ff */
[----:B------:R-:W-:Y:S09]  /*8250*/  UIADD3.X UR5, UPT, UPT, URZ, UR7, URZ, UP0, !UPT ;  /* 0x00000007ff057290 */ /* 0x000ff200087fe4ff */
[----:B------:R2:W-:Y:S02]  /*8260*/  UTMASTG.5D [UR40], [UR4] ;  /* 0x00000028040073b5 */ /* 0x0005e40008020000 */
[----:B--2---:R0:W-:Y:S02]  /*8270*/  UTMACMDFLUSH ;  /* 0x00000000000079b7 */ /* 0x0041e40000000000 */
.L_x_100:
[----:B------:R-:W-:Y:S05]  /*8280*/  BSYNC.RECONVERGENT B0 ;  /* 0x0000000000007941 */ /* 0x000fea0003800200 */
.L_x_99:
[----:B------:R-:W-:Y:S01]  /*8290*/  R2UR UR49, R46 ;  /* 0x000000002e3172ca */ /* 0x000fe200000e0000 */
[----:B------:R-:W-:Y:S01]  /*82a0*/  BSSY.RECONVERGENT B0, `(.L_x_101) ;  /* 0x0000007000007945 */ /* 0x000fe20003800200 */
[----:B------:R-:W-:Y:S04]  /*82b0*/  ISETP.NE.AND P2, PT, R98, RZ, PT ;  /* 0x000000ff6200720c */ /* 0x000fe80003f45270 */
[----:B------:R-:W-:Y:S07]  /*82c0*/  ISETP.NE.U32.OR P0, PT, R109, 0x1, !P2 ;  /* 0x000000016d00780c */ /* 0x000fee0005705470 */
[----:B------:R-:W-:Y:S04]  /*82d0*/  UISETP.NE.AND UP0, UPT, UR49, 0x3, UPT ;  /* 0x000000033100788c */ /* 0x000fe8000bf05270 */
[----:B------:R-:W-:Y:S01]  /*82e0*/  USEL UR50, UR49, URZ, UP0 ;  /* 0x000000ff31327287 */ /* 0x000fe20008000000 */
[----:B------:R-:W-:Y:S11]  /*82f0*/  @P1 BRA `(.L_x_102) ;  /* 0x0000000000041947 */ /* 0x000ff60003800000 */
[----:B------:R-:W-:Y:S04]  /*8300*/  DEPBAR.LE SB0, 0x1 ;  /* 0x000080400000791a */ /* 0x000fe80000000000 */
.L_x_102:
[----:B------:R-:W-:Y:S05]  /*8310*/  BSYNC.RECONVERGENT B0 ;  /* 0x0000000000007941 */ /* 0x000fea0003800200 */
.L_x_101:
[----:B------:R-:W-:Y:S01]  /*8320*/  BAR.SYNC.DEFER_BLOCKING 0x1, 0x80 ;  /* 0x0042000000007b1d */ /* 0x000fe20000010000 */
[----:B------:R-:W-:Y:S01]  /*8330*/  LEA R3, R116, UR51, 0x3 ;  /* 0x0000003374037c11 */ /* 0x000fe2000f8e18ff */
[----:B------:R-:W-:Y:S01]  /*8340*/  UISETP.NE.AND UP0, UPT, UR54, URZ, UPT ;  /* 0x000000ff3600728c */ /* 0x000fe2000bf05270 */
[----:B------:R-:W-:Y:S08]  /*8350*/  @P0 SHF.L.U32 R4, R47, 0x1f, RZ ;  /* 0x0000001f2f040819 */ /* 0x000ff000000006ff */
[----:B------:R-:W-:Y:S05]  /*8360*/  BRA.U !UP0, `(.L_x_103) ;  /* 0x0000000108307547 */ /* 0x000fea000b800000 */
[----:B------:R-:W-:Y:S01]  /*8370*/  ISETP.NE.U32.OR P1, PT, R109, 0x1, !P2 ;  /* 0x000000016d00780c */ /* 0x000fe20005725470 */
[----:B------:R-:W2:Y:S01]  /*8380*/  S2R R0, SR_CgaCtaId ;  /* 0x0000000000007919 */ /* 0x000ea20000008800 */
[----:B------:R-:W-:Y:S11]  /*8390*/  IMAD.U32 R2, RZ, RZ, UR55 ;  /* 0x00000037ff027e24 */ /* 0x000ff6000f8e00ff */
[C---:B------:R-:W-:Y:S01]  /*83a0*/  @P1 LEA R5, R2.reuse, UR51, 0x3 ;  /* 0x0000003302051c11 */ /* 0x040fe2000f8e18ff */
[----:B------:R-:W-:Y:S04]  /*83b0*/  VIADD R2, R2, 0x1 ;  /* 0x0000000102027836 */ /* 0x000fe80000000000 */
[----:B------:R-:W-:Y:S05]  /*83c0*/  @P1 VIADD R5, R5, 0x118 ;  /* 0x0000011805051836 */ /* 0x000fea0000000000 */
[----:B--2---:R-:W-:Y:S04]  /*83d0*/  @P1 PRMT R0, R0, 0x654, R5 ;  /* 0x0000065400001816 */ /* 0x004fe80000000005 */
[----:B------:R2:W-:Y:S01]  /*83e0*/  @P1 SYNCS.ARRIVE.TRANS64.RED.A1T0 RZ, [R0+URZ], RZ ;  /* 0x000000ff00ff19a7 */ /* 0x0005e200081004ff */
[C---:B------:R-:W-:Y:S04]  /*83f0*/  ISETP.NE.AND P1, PT, R2.reuse, 0x3, PT ;  /* 0x000000030200780c */ /* 0x040fe80003f25270 */
[----:B------:R-:W-:Y:S04]  /*8400*/  SEL R2, R2, RZ, P1 ;  /* 0x000000ff02027207 */ /* 0x000fe80000800000 */
[----:B------:R-:W-:Y:S11]  /*8410*/  R2UR UR55, R2 ;  /* 0x00000000023772ca */ /* 0x000ff600000e0000 */
[----:B------:R-:W-:Y:S04]  /*8420*/  @!UPT UIADD3 URZ, UPT, UPT, URZ, URZ, URZ ;  /* 0x000000fffffff290 */ /* 0x000fe8000fffe0ff */
.L_x_103:
[----:B------:R-:W3:Y:S01]  /*8430*/  @P0 SYNCS.PHASECHK.TRANS64.TRYWAIT P1, [R3+URZ+0x100], R4 ;  /* 0x00010004030005a7 */ /* 0x000ee200080211ff */
[----:B------:R-:W-:Y:S01]  /*8440*/  BSSY B1, `(.L_x_104) ;  /* 0x0000013000017945 */ /* 0x000fe20003800000 */
[----:B---3--:R-:W-:Y:S03]  /*8450*/  @P0 SEL R113, RZ, 0x1, !P1 ;  /* 0x00000001ff710807 */ /* 0x008fe60004800000 */
[----:B------:R-:W-:Y:S05]  /*8460*/  @!P0 BRA `(.L_x_105) ;  /* 0x0000000000408947 */ /* 0x000fea0003800000 */
[----:B------:R-:W-:Y:S01]  /*8470*/  ISETP.NE.U32.AND P0, PT, R115, 0x1, PT ;  /* 0x000000017300780c */ /* 0x000fe20003f05070 */
[----:B------:R-:W-:Y:S01]  /*8480*/  BSSY B0, `(.L_x_106) ;  /* 0x000000a000007945 */ /* 0x000fe20003800000 */
[----:B------:R-:W-:Y:S11]  /*8490*/  ISETP.NE.AND P1, PT, R113, RZ, PT ;  /* 0x000000ff7100720c */ /* 0x000ff60003f25270 */
[----:B------:R-:W-:Y:S04]  /*84a0*/  @P0 IMAD R116, R116, 0x2000, R103 ;  /* 0x0000200074740824 */ /* 0x000fe800078e0267 */
[----:B------:R-:W-:Y:S01]  /*84b0*/  @P0 IMAD.IADD R5, R85, 0x1, R116 ;  /* 0x0000000155050824 */ /* 0x000fe200078e0274 */
[----:B------:R-:W-:Y:S03]  /*84c0*/  @P0 IADD3 R2, PT, PT, R84, R116, RZ ;  /* 0x0000007454020210 */ /* 0x000fe60007ffe0ff */
[----:B--2---:R-:W-:Y:S01]  /*84d0*/  @P0 IMAD.IADD R0, R102, 0x1, R5 ;  /* 0x0000000166000824 */ /* 0x004fe200078e0205 */
[----:B------:R-:W-:Y:S06]  /*84e0*/  @P1 BRA `(.L_x_107) ;  /* 0x00000000000c1947 */ /* 0x000fec0003800000 */
[----:B------:R-:W-:Y:S04]  /*84f0*/  SHF.L.U32 R4, R47, 0x1f, RZ ;  /* 0x0000001f2f047819 */ /* 0x000fe800000006ff */
[----:B------:R-:W2:Y:S02]  /*8500*/  SYNCS.PHASECHK.TRANS64.TRYWAIT P1, [R3+URZ+0x100], R4 ;  /* 0x00010004030075a7 */ /* 0x000ea400080211ff */
[----:B--2---:R-:W-:Y:S05]  /*8510*/  @!P1 BRA `(.L_x_108) ;  /* 0x0000001800f49947 */ /* 0x004fea0003800000 */
.L_x_107:
[----:B------:R-:W-:Y:S05]  /*8520*/  BSYNC B0 ;  /* 0x0000000000007941 */ /* 0x000fea0003800000 */
.L_x_106:
[----:B------:R3:W4:Y:S04]  /*8530*/  @P0 LDS.128 R48, [R116] ;  /* 0x0000000074300984 */ /* 0x0007280000000c00 */
[----:B------:R3:W1:Y:S04]  /*8540*/  @P0 LDS.128 R64, [R2+0x20] ;  /* 0x0000200002400984 */ /* 0x0006680000000c00 */
[----:B------:R3:W1:Y:S04]  /*8550*/  @P0 LDS.128 R56, [R5+0x10] ;  /* 0x0000100005380984 */ /* 0x0006680000000c00 */
[----:B------:R3:W1:Y:S02]  /*8560*/  @P0 LDS.128 R72, [R0+0x10] ;  /* 0x0000100000480984 */ /* 0x0006640000000c00 */
.L_x_105:
[----:B------:R-:W-:Y:S05]  /*8570*/  BSYNC B1 ;  /* 0x0000000000017941 */ /* 0x000fea0003800000 */
.L_x_104:
[----:B--23--:R-:W-:Y:S05]  /*8580*/  VIADD R0, R39, 0x20 ;  /* 0x0000002027007836 */ /* 0x00cfea0000000000 */
[----:B------:R-:W-:Y:S04]  /*8590*/  SHF.R.U32.HI R0, RZ, 0x15, R0 ;  /* 0x00000015ff007819 */ /* 0x000fe80000011600 */
[----:B------:R-:W-:Y:S11]  /*85a0*/  LOP3.LUT P0, RZ, R0, 0x3, R95, 0x48, !PT ;  /* 0x0000000300ff7812 */ /* 0x000ff6000780485f */
[----:B------:R-:W-:Y:S02]  /*85b0*/  @!UPT UIADD3 URZ, UPT, UPT, URZ, URZ, URZ ;  /* 0x000000fffffff290 */ /* 0x000fe4000fffe0ff */
[----:B------:R-:W-:Y:S05]  /*85c0*/  @!P0 BRA `(.L_x_109) ;  /* 0x0000000000408947 */ /* 0x000fea0003800000 */
[----:B------:R-:W2:Y:S01]  /*85d0*/  LDCU.64 UR8, c[0x4][0x70] ;  /* 0x01000e00ff0877ac */ /* 0x000ea20008000a00 */
[----:B------:R-:W-:Y:S01]  /*85e0*/  MOV R3, 0x0 ;  /* 0x0000000000037802 */ /* 0x000fe20000000f00 */
[----:B------:R-:W-:Y:S02]  /*85f0*/  HFMA2 R12, -RZ, RZ, 0, 5.9604644775390625e-08 ;  /* 0x00000001ff0c7431 */ /* 0x000fe400000001ff */
[----:B------:R-:W-:Y:S02]  /*8600*/  IMAD.MOV.U32 R8, RZ, RZ, 0x192 ;  /* 0x00000192ff087424 */ /* 0x000fe400078e00ff */
[----:B------:R-:W-:Y:S01]  /*8610*/  IMAD.MOV.U32 R13, RZ, RZ, RZ ;  /* 0x000000ffff0d7224 */ /* 0x000fe200078e00ff */
[----:B------:R-:W3:Y:S01]  /*8620*/  LDCU.64 UR6, c[0x4][0x78] ;  /* 0x01000f00ff0677ac */ /* 0x000ee20008000a00 */
[----:B------:R-:W1:Y:S01]  /*8630*/  LDC.64 R2, c[0x4][R3] ;  /* 0x0100000003027b82 */ /* 0x000e620000000a00 */
[----:B------:R-:W5:Y:S01]  /*8640*/  LDCU.64 UR4, c[0x4][0x10] ;  /* 0x01000200ff0477ac */ /* 0x000f620008000a00 */
[----:B--2---:R-:W-:Y:S01]  /*8650*/  MOV R5, UR9 ;  /* 0x0000000900057c02 */ /* 0x004fe20008000f00 */
[----:B------:R-:W-:Y:S01]  /*8660*/  IMAD.U32 R4, RZ, RZ, UR8 ;  /* 0x00000008ff047e24 */ /* 0x000fe2000f8e00ff */
[----:B---3--:R-:W-:Y:S01]  /*8670*/  MOV R7, UR7 ;  /* 0x0000000700077c02 */ /* 0x008fe20008000f00 */
[----:B------:R-:W-:Y:S01]  /*8680*/  IMAD.U32 R6, RZ, RZ, UR6 ;  /* 0x00000006ff067e24 */ /* 0x000fe2000f8e00ff */
[----:B-----5:R-:W-:Y:S01]  /*8690*/  MOV R11, UR5 ;  /* 0x00000005000b7c02 */ /* 0x020fe20008000f00 */
[----:B------:R-:W-:Y:S02]  /*86a0*/  IMAD.U32 R10, RZ, RZ, UR4 ;  /* 0x00000004ff0a7e24 */ /* 0x000fe4000f8e00ff */
[----:B------:R-:W-:Y:S07]  /*86b0*/  LEPC R20, `(.L_x_109) ;  /* 0x000000001014794e */ /* 0x000fee0000000000 */
[----:B-1--4-:R-:W-:Y:S05]  /*86c0*/  CALL.ABS.NOINC R2 ;  /* 0x0000000002007343 */ /* 0x012fea0003c00000 */
.L_x_109:
[----:B------:R-:W-:Y:S01]  /*86d0*/  ISETP.NE.AND P0, PT, R93, RZ, PT ;  /* 0x000000ff5d00720c */ /* 0x000fe20003f05270 */
[----:B------:R-:W-:Y:S05]  /*86e0*/  WARPSYNC.ALL ;  /* 0x0000000000007948 */ /* 0x000fea0003800000 */
[----:B------:R-:W-:Y:S01]  /*86f0*/  R2UR UR4, R39 ;  /* 0x00000000270472ca */ /* 0x000fe200000e0000 */
[----:B------:R-:W2:Y:S01]  /*8700*/  S2UR UR6, SR_CgaCtaId ;  /* 0x00000000000679c3 */ /* 0x000ea20000008800 */
[----:B------:R-:W-:Y:S01]  /*8710*/  R2UR UR5, R86 ;  /* 0x00000000560572ca */ /* 0x000fe200000e0000 */
[--C-:B----4-:R-:W-:Y:S01]  /*8720*/  HADD2.F32 R40, -RZ, R48.reuse.H0_H0 ;  /* 0x20000030ff287230 */ /* 0x110fe20000004100 */
[----:B------:R-:W-:Y:S01]  /*8730*/  BSSY.RECONVERGENT B0, `(.L_x_110) ;  /* 0x000008d000007945 */ /* 0x000fe20003800200 */
[----:B------:R-:W-:Y:S02]  /*8740*/  HADD2.F32 R43, -RZ, R48.H1_H1 ;  /* 0x30000030ff2b7230 */ /* 0x000fe40000004100 */
[--C-:B------:R-:W-:Y:S02]  /*8750*/  HADD2.F32 R42, -RZ, R49.reuse.H0_H0 ;  /* 0x20000031ff2a7230 */ /* 0x100fe40000004100 */
[----:B------:R-:W-:Y:S02]  /*8760*/  HADD2.F32 R44, -RZ, R49.H1_H1 ;  /* 0x30000031ff2c7230 */ /* 0x000fe40000004100 */
[--C-:B------:R-:W-:Y:S02]  /*8770*/  HADD2.F32 R45, -RZ, R50.reuse.H0_H0 ;  /* 0x20000032ff2d7230 */ /* 0x100fe40000004100 */
[----:B------:R-:W3:Y:S01]  /*8780*/  LDTM.x32 R4, tmem[UR4+0x20] ;  /* 0x00002004000479ee */ /* 0x000ee200082c0000 */
[----:B------:R-:W-:Y:S01]  /*8790*/  NOP ;  /* 0x0000000000007918 */ /* 0x000fe20000000000 */
[----:B------:R-:W-:Y:S01]  /*87a0*/  USHF.L.U32 UR4, UR50, 0xd, URZ ;  /* 0x0000000d32047899 */ /* 0x000fe200080006ff */
[----:B------:R-:W-:Y:S01]  /*87b0*/  HADD2.F32 R46, -RZ, R50.H1_H1 ;  /* 0x30000032ff2e7230 */ /* 0x000fe20000004100 */
[----:B------:R-:W-:Y:S01]  /*87c0*/  UIADD3 UR5, UPT, UPT, UR5, 0x160, URZ ;  /* 0x0000016005057890 */ /* 0x000fe2000fffe0ff */
[--C-:B------:R-:W-:Y:S02]  /*87d0*/  HADD2.F32 R47, -RZ, R51.reuse.H0_H0 ;  /* 0x20000033ff2f7230 */ /* 0x100fe40000004100 */
[----:B------:R-:W-:Y:S01]  /*87e0*/  HADD2.F32 R48, -RZ, R51.H1_H1 ;  /* 0x30000033ff307230 */ /* 0x000fe20000004100 */
[----:B-1----:R-:W-:Y:S01]  /*87f0*/  IADD3 R110, PT, PT, R103, UR4, RZ ;  /* 0x00000004676e7c10 */ /* 0x002fe2000fffe0ff */
[--C-:B------:R-:W-:Y:S02]  /*8800*/  HADD2.F32 R49, -RZ, R56.reuse.H0_H0 ;  /* 0x20000038ff317230 */ /* 0x100fe40000004100 */
[----:B------:R-:W-:Y:S01]  /*8810*/  HADD2.F32 R50, -RZ, R56.H1_H1 ;  /* 0x30000038ff327230 */ /* 0x000fe20000004100 */
[-C--:B------:R-:W-:Y:S01]  /*8820*/  IADD3 R111, PT, PT, R85, R110.reuse, RZ ;  /* 0x0000006e556f7210 */ /* 0x080fe20007ffe0ff */
[--C-:B------:R-:W-:Y:S01]  /*8830*/  HADD2.F32 R51, -RZ, R57.reuse.H0_H0 ;  /* 0x20000039ff337230 */ /* 0x100fe20000004100 */
[----:B------:R-:W-:Y:S01]  /*8840*/  IADD3 R110, PT, PT, R84, R110, RZ ;  /* 0x0000006e546e7210 */ /* 0x000fe20007ffe0ff */
[----:B------:R-:W-:Y:S01]  /*8850*/  HADD2.F32 R52, -RZ, R57.H1_H1 ;  /* 0x30000039ff347230 */ /* 0x000fe20000004100 */
[----:B------:R-:W-:Y:S01]  /*8860*/  IADD3 R120, PT, PT, R102, R111, RZ ;  /* 0x0000006f66787210 */ /* 0x000fe20007ffe0ff */
[--C-:B------:R-:W-:Y:S02]  /*8870*/  HADD2.F32 R53, -RZ, R58.reuse.H0_H0 ;  /* 0x2000003aff357230 */ /* 0x100fe40000004100 */
[----:B------:R-:W-:Y:S02]  /*8880*/  HADD2.F32 R54, -RZ, R58.H1_H1 ;  /* 0x3000003aff367230 */ /* 0x000fe40000004100 */
[--C-:B------:R-:W-:Y:S02]  /*8890*/  HADD2.F32 R55, -RZ, R59.reuse.H0_H0 ;  /* 0x2000003bff377230 */ /* 0x100fe40000004100 */
[----:B------:R-:W-:Y:S01]  /*88a0*/  HADD2.F32 R56, -RZ, R59.H1_H1 ;  /* 0x3000003bff387230 */ /* 0x000fe20000004100 */
[----:B--2---:R-:W-:Y:S01]  /*88b0*/  UPRMT UR5, UR6, 0x654, UR5 ;  /* 0x0000065406057896 */ /* 0x004fe20008000005 */
[C---:B---3--:R-:W-:Y:S01]  /*88c0*/  FMUL R0, R38.reuse, R4 ;  /* 0x0000000426007220 */ /* 0x048fe20000400000 */
[C---:B------:R-:W-:Y:S01]  /*88d0*/  FMUL R2, R38.reuse, R5 ;  /* 0x0000000526027220 */ /* 0x040fe20000400000 */
[C---:B------:R-:W-:Y:S01]  /*88e0*/  FMUL R3, R38.reuse, R6 ;  /* 0x0000000626037220 */ /* 0x040fe20000400000 */
[C---:B------:R-:W-:Y:S01]  /*88f0*/  FMUL R7, R38.reuse, R7 ;  /* 0x0000000726077220 */ /* 0x040fe20000400000 */
[C---:B------:R-:W-:Y:S01]  /*8900*/  FFMA R0, R41.reuse, R40, R0 ;  /* 0x0000002829007223 */ /* 0x040fe20000000000 */
[C---:B------:R-:W-:Y:S01]  /*8910*/  FFMA R2, R41.reuse, R43, R2 ;  /* 0x0000002b29027223 */ /* 0x040fe20000000002 */
[C---:B------:R-:W-:Y:S01]  /*8920*/  FFMA R3, R41.reuse, R42, R3 ;  /* 0x0000002a29037223 */ /* 0x040fe20000000003 */
[----:B------:R-:W-:Y:S01]  /*8930*/  FFMA R7, R41, R44, R7 ;  /* 0x0000002c29077223 */ /* 0x000fe20000000007 */
[----:B------:R-:W-:Y:S01]  /*8940*/  SYNCS.ARRIVE.TRANS64.RED.A1T0 RZ, [UR5], RZ ;  /* 0x000000ffffff79a7 */ /* 0x000fe20008100405 */
[----:B------:R-:W-:Y:S01]  /*8950*/  FMUL R4, R38, R8 ;  /* 0x0000000826047220 */ /* 0x000fe20000400000 */
[----:B------:R-:W-:Y:S01]  /*8960*/  F2FP.F16.F32.PACK_AB R84, R2, R0 ;  /* 0x000000000254723e */ /* 0x000fe200000000ff */
[C---:B------:R-:W-:Y:S01]  /*8970*/  FMUL R5, R38.reuse, R9 ;  /* 0x0000000926057220 */ /* 0x040fe20000400000 */
[----:B------:R-:W-:Y:S01]  /*8980*/  F2FP.F16.F32.PACK_AB R85, R7, R3 ;  /* 0x000000030755723e */ /* 0x000fe200000000ff */
[C---:B------:R-:W-:Y:S01]  /*8990*/  FFMA R4, R41.reuse, R45, R4 ;  /* 0x0000002d29047223 */ /* 0x040fe20000000004 */
[C---:B------:R-:W-:Y:S01]  /*89a0*/  FMUL R6, R38.reuse, R10 ;  /* 0x0000000a26067220 */ /* 0x040fe20000400000 */
[C---:B------:R-:W-:Y:S01]  /*89b0*/  FFMA R5, R41.reuse, R46, R5 ;  /* 0x0000002e29057223 */ /* 0x040fe20000000005 */
[C---:B------:R-:W-:Y:S01]  /*89c0*/  FMUL R11, R38.reuse, R11 ;  /* 0x0000000b260b7220 */ /* 0x040fe20000400000 */
[C---:B------:R-:W-:Y:S01]  /*89d0*/  FMUL R8, R38.reuse, R12 ;  /* 0x0000000c26087220 */ /* 0x040fe20000400000 */
[----:B------:R-:W-:Y:S01]  /*89e0*/  FFMA R6, R41, R47, R6 ;  /* 0x0000002f29067223 */ /* 0x000fe20000000006 */
[C---:B------:R-:W-:Y:S01]  /*89f0*/  FMUL R9, R38.reuse, R13 ;  /* 0x0000000d26097220 */ /* 0x040fe20000400000 */
[----:B------:R-:W-:Y:S01]  /*8a00*/  F2FP.F16.F32.PACK_AB R86, R5, R4 ;  /* 0x000000040556723e */ /* 0x000fe200000000ff */
[C---:B------:R-:W-:Y:S01]  /*8a10*/  FFMA R11, R41.reuse, R48, R11 ;  /* 0x00000030290b7223 */ /* 0x040fe2000000000b */
[C---:B------:R-:W-:Y:S01]  /*8a20*/  FFMA R8, R41.reuse, R49, R8 ;  /* 0x0000003129087223 */ /* 0x040fe20000000008 */
[C---:B------:R-:W-:Y:S01]  /*8a30*/  FFMA R9, R41.reuse, R50, R9 ;  /* 0x0000003229097223 */ /* 0x040fe20000000009 */
[C---:B------:R-:W-:Y:S01]  /*8a40*/  FMUL R10, R38.reuse, R14 ;  /* 0x0000000e260a7220 */ /* 0x040fe20000400000 */
[C---:B------:R-:W-:Y:S01]  /*8a50*/  FMUL R15, R38.reuse, R15 ;  /* 0x0000000f260f7220 */ /* 0x040fe20000400000 */
[C---:B------:R-:W-:Y:S01]  /*8a60*/  FMUL R12, R38.reuse, R16 ;  /* 0x00000010260c7220 */ /* 0x040fe20000400000 */
[C---:B------:R-:W-:Y:S01]  /*8a70*/  FMUL R13, R38.reuse, R17 ;  /* 0x00000011260d7220 */ /* 0x040fe20000400000 */
[C---:B------:R-:W-:Y:S01]  /*8a80*/  FFMA R10, R41.reuse, R51, R10 ;  /* 0x00000033290a7223 */ /* 0x040fe2000000000a */
[C---:B------:R-:W-:Y:S01]  /*8a90*/  FMUL R14, R38.reuse, R18 ;  /* 0x00000012260e7220 */ /* 0x040fe20000400000 */
[----:B------:R-:W-:Y:S01]  /*8aa0*/  FFMA R15, R41, R52, R15 ;  /* 0x00000034290f7223 */ /* 0x000fe2000000000f */
[--C-:B------:R-:W-:Y:S02]  /*8ab0*/  HADD2.F32 R57, -RZ, R64.reuse.H0_H0 ;  /* 0x20000040ff397230 */ /* 0x100fe40000004100 */
[C---:B------:R-:W-:Y:S01]  /*8ac0*/  FMUL R19, R38.reuse, R19 ;  /* 0x0000001326137220 */ /* 0x040fe20000400000 */
[----:B------:R-:W-:Y:S01]  /*8ad0*/  F2FP.F16.F32.PACK_AB R87, R11, R6 ;  /* 0x000000060b57723e */ /* 0x000fe200000000ff */
[C---:B------:R-:W-:Y:S01]  /*8ae0*/  FFMA R12, R41.reuse, R53, R12 ;  /* 0x00000035290c7223 */ /* 0x040fe2000000000c */
[----:B------:R-:W-:Y:S02]  /*8af0*/  HADD2.F32 R58, -RZ, R64.H1_H1 ;  /* 0x30000040ff3a7230 */ /* 0x000fe40000004100 */
[C---:B------:R-:W-:Y:S01]  /*8b00*/  FMUL R16, R38.reuse, R20 ;  /* 0x0000001426107220 */ /* 0x040fe20000400000 */
[C---:B------:R-:W-:Y:S01]  /*8b10*/  FFMA R13, R41.reuse, R54, R13 ;  /* 0x00000036290d7223 */ /* 0x040fe2000000000d */
[----:B------:R1:W-:Y:S01]  /*8b20*/  STS.128 [R103+UR4], R84 ;  /* 0x0000005467007988 */ /* 0x0003e20008000c04 */
[--C-:B------:R-:W-:Y:S02]  /*8b30*/  HADD2.F32 R59, -RZ, R65.reuse.H0_H0 ;  /* 0x20000041ff3b7230 */ /* 0x100fe40000004100 */
[C---:B------:R-:W-:Y:S01]  /*8b40*/  FMUL R17, R38.reuse, R21 ;  /* 0x0000001526117220 */ /* 0x040fe20000400000 */
[C---:B------:R-:W-:Y:S01]  /*8b50*/  FFMA R14, R41.reuse, R55, R14 ;  /* 0x00000037290e7223 */ /* 0x040fe2000000000e */
[----:B------:R-:W-:Y:S02]  /*8b60*/  HADD2.F32 R60, -RZ, R65.H1_H1 ;  /* 0x30000041ff3c7230 */ /* 0x000fe40000004100 */
[C---:B------:R-:W-:Y:S01]  /*8b70*/  FMUL R18, R38.reuse, R22 ;  /* 0x0000001626127220 */ /* 0x040fe20000400000 */
[C---:B------:R-:W-:Y:S01]  /*8b80*/  FFMA R19, R41.reuse, R56, R19 ;  /* 0x0000003829137223 */ /* 0x040fe20000000013 */
        /* <DEDUP_REMOVED lines=11> */
[----:B------:R-:W-:Y:S01]  /*8c40*/  FFMA R23, R41, R60, R23 ;  /* 0x0000003c29177223 */ /* 0x000fe20000000017 */
[--C-:B------:R-:W-:Y:S02]  /*8c50*/  HADD2.F32 R65, -RZ, R72.reuse.H0_H0 ;  /* 0x20000048ff417230 */ /* 0x100fe40000004100 */
[C---:B------:R-:W-:Y:S01]  /*8c60*/  FMUL R27, R38.reuse, R27 ;  /* 0x0000001b261b7220 */ /* 0x040fe20000400000 */
[----:B------:R-:W-:Y:S01]  /*8c70*/  F2FP.F16.F32.PACK_AB R104, R9, R8 ;  /* 0x000000080968723e */ /* 0x000fe200000000ff */
[----:B------:R-:W-:Y:S01]  /*8c80*/  FFMA R20, R41, R61, R20 ;  /* 0x0000003d29147223 */ /* 0x000fe20000000014 */
[----:B------:R-:W-:Y:S01]  /*8c90*/  F2FP.F16.F32.PACK_AB R105, R15, R10 ;  /* 0x0000000a0f69723e */ /* 0x000fe200000000ff */
[----:B------:R-:W-:Y:S01]  /*8ca0*/  HADD2.F32 R66, -RZ, R72.H1_H1 ;  /* 0x30000048ff427230 */ /* 0x000fe20000004100 */
[----:B------:R-:W-:Y:S01]  /*8cb0*/  F2FP.F16.F32.PACK_AB R106, R13, R12 ;  /* 0x0000000c0d6a723e */ /* 0x000fe200000000ff */
[C---:B------:R-:W-:Y:S01]  /*8cc0*/  FMUL R24, R38.reuse, R28 ;  /* 0x0000001c26187220 */ /* 0x040fe20000400000 */
[----:B------:R-:W-:Y:S01]  /*8cd0*/  F2FP.F16.F32.PACK_AB R107, R19, R14 ;  /* 0x0000000e136b723e */ /* 0x000fe200000000ff */
[C---:B------:R-:W-:Y:S01]  /*8ce0*/  FFMA R21, R41.reuse, R62, R21 ;  /* 0x0000003e29157223 */ /* 0x040fe20000000015 */
[--C-:B------:R-:W-:Y:S02]  /*8cf0*/  HADD2.F32 R67, -RZ, R73.reuse.H0_H0 ;  /* 0x20000049ff437230 */ /* 0x100fe40000004100 */
[C---:B------:R-:W-:Y:S01]  /*8d00*/  FMUL R25, R38.reuse, R29 ;  /* 0x0000001d26197220 */ /* 0x040fe20000400000 */
[C---:B------:R-:W-:Y:S01]  /*8d10*/  FFMA R22, R41.reuse, R63, R22 ;  /* 0x0000003f29167223 */ /* 0x040fe20000000016 */
[----:B------:R1:W-:Y:S01]  /*8d20*/  STS.128 [R111+0x10], R104 ;  /* 0x000010686f007388 */ /* 0x0003e20000000c00 */
        /* <DEDUP_REMOVED lines=39> */
[----:B------:R-:W-:Y:S02]  /*8fa0*/  UIADD3 UR40, UPT, UPT, UR51, 0x200, UR4 ;  /* 0x0000020033287890 */ /* 0x000fe4000fffe004 */
[----:B------:R-:W-:Y:S02]  /*8fb0*/  UIADD3 UR41, UPT, UPT, UR52, 0x20, URZ ;  /* 0x0000002034297890 */ /* 0x000fe4000fffe0ff */
[----:B--2---:R-:W-:Y:S04]  /*8fc0*/  UIADD3 UR6, UP0, UPT, UR8, 0x780, URZ ;  /* 0x0000078008067890 */ /* 0x004fe8000ff1e0ff */
[----:B------:R-:W-:Y:S09]  /*8fd0*/  UIADD3.X UR7, UPT, UPT, URZ, UR9, URZ, UP0, !UPT ;  /* 0x00000009ff077290 */ /* 0x000ff200087fe4ff */
[----:B------:R2:W-:Y:S02]  /*8fe0*/  UTMASTG.5D [UR40], [UR6] ;  /* 0x00000028060073b5 */ /* 0x0005e40008020000 */
[----:B--2---:R0:W-:Y:S02]  /*8ff0*/  UTMACMDFLUSH ;  /* 0x00000000000079b7 */ /* 0x0041e40000000000 */
.L_x_111:
[----:B------:R-:W-:Y:S05]  /*9000*/  BSYNC.RECONVERGENT B0 ;  /* 0x0000000000007941 */ /* 0x000fea0003800200 */
.L_x_110:
[----:B------:R-:W-:Y:S01]  /*9010*/  MOV R0, UR49 ;  /* 0x0000003100007c02 */ /* 0x000fe20008000f00 */
[----:B------:R-:W-:Y:S01]  /*9020*/  UIADD3 UR4, UPT, UPT, UR50, 0x1, URZ ;  /* 0x0000000132047890 */ /* 0x000fe2000fffe0ff */
[----:B------:R-:W-:Y:S05]  /*9030*/  BSSY.RECONVERGENT B0, `(.L_x_112) ;  /* 0x0000005000007945 */ /* 0x000fea0003800200 */
[----:B------:R-:W-:Y:S02]  /*9040*/  MOV R2, UR4 ;  /* 0x0000000400027c02 */ /* 0x000fe40008000f00 */
[----:B------:R-:W-:Y:S01]  /*9050*/  MOV R46, UR4 ;  /* 0x00000004002e7c02 */ /* 0x000fe20008000f00 */
[----:B------:R-:W-:Y:S05]  /*9060*/  @P0 BRA `(.L_x_113) ;  /* 0x0000000000040947 */ /* 0x000fea0003800000 */
[----:B------:R-:W-:Y:S04]  /*9070*/  DEPBAR.LE SB0, 0x1 ;  /* 0x000080400000791a */ /* 0x000fe80000000000 */
.L_x_113:
[----:B------:R-:W-:Y:S05]  /*9080*/  BSYNC.RECONVERGENT B0 ;  /* 0x0000000000007941 */ /* 0x000fea0003800200 */
.L_x_112:
[----:B------:R-:W-:Y:S01]  /*9090*/  BAR.SYNC.DEFER_BLOCKING 0x1, 0x80 ;  /* 0x0042000000007b1d */ /* 0x000fe20000010000 */
[----:B------:R-:W-:Y:S01]  /*90a0*/  ISETP.NE.AND P0, PT, R2, 0x3, PT ;  /* 0x000000030200780c */ /* 0x000fe20003f05270 */
[----:B------:R-:W-:Y:S01]  /*90b0*/  UISETP.NE.AND UP0, UPT, UR54, -0x2, UPT ;  /* 0xfffffffe3600788c */ /* 0x000fe2000bf05270 */
[----:B------:R-:W-:Y:S02]  /*90c0*/  ISETP.NE.AND P2, PT, R98, RZ, PT ;  /* 0x000000ff6200720c */ /* 0x000fe40003f45270 */
[----:B------:R-:W-:Y:S01]  /*90d0*/  ISETP.EQ.XOR P1, PT, R0, 0x3, !P0 ;  /* 0x000000030000780c */ /* 0x000fe20004722a70 */
[----:B------:R-:W-:Y:S01]  /*90e0*/  VIADD R0, R36, 0x1 ;  /* 0x0000000124007836 */ /* 0x000fe20000000000 */
[----:B------:R-:W-:Y:S02]  /*90f0*/  SEL R46, R46, RZ, P0 ;  /* 0x000000ff2e2e7207 */ /* 0x000fe40000000000 */
[----:B------:R-:W-:Y:S04]  /*9100*/  SEL R3, RZ, 0x1, !P1 ;  /* 0x00000001ff037807 */ /* 0x000fe80004800000 */
[----:B------:R-:W-:Y:S01]  /*9110*/  LOP3.LUT R92, R92, R3, RZ, 0x3c, !PT ;  /* 0x000000035c5c7212 */ /* 0x000fe200078e3cff */
[----:B------:R-:W-:Y:S06]  /*9120*/  BRA.U !UP0, `(.L_x_114) ;  /* 0x0000000108307547 */ /* 0x000fec000b800000 */
        /* <DEDUP_REMOVED lines=12> */
.L_x_114:
[----:B------:R-:W-:Y:S01]  /*91f0*/  R2UR UR5, R88 ;  /* 0x00000000580572ca */ /* 0x000fe200000e0000 */
[----:B------:R-:W-:Y:S01]  /*9200*/  UIADD3 UR54, UPT, UPT, UR54, 0x2, URZ ;  /* 0x0000000236367890 */ /* 0x000fe2000fffe0ff */
[----:B------:R-:W-:Y:S01]  /*9210*/  R2UR UR4, R89 ;  /* 0x00000000590472ca */ /* 0x000fe200000e0000 */
[----:B------:R-:W-:Y:S01]  /*9220*/  IMAD.MOV.U32 R17, RZ, RZ, R101 ;  /* 0x000000ffff117224 */ /* 0x000fe200078e0065 */
[----:B------:R-:W-:Y:S02]  /*9230*/  LOP3.LUT P0, RZ, R82, 0x1, RZ, 0xc0, !PT ;  /* 0x0000000152ff7812 */ /* 0x000fe4000780c0ff */
[----:B------:R-:W-:Y:S02]  /*9240*/  ISETP.NE.AND P1, PT, R0, 0x2, PT ;  /* 0x000000020000780c */ /* 0x000fe40003f25270 */
[----:B------:R-:W-:Y:S02]  /*9250*/  LOP3.LUT R90, R90, 0x1, RZ, 0x3c, !PT ;  /* 0x000000015a5a7812 */ /* 0x000fe400078e3cff */
[----:B--2---:R-:W-:Y:S02]  /*9260*/  SEL R2, RZ, 0x1, P1 ;  /* 0x00000001ff027807 */ /* 0x004fe40000800000 */
[----:B------:R-:W-:Y:S01]  /*9270*/  SEL R36, R0, RZ, P1 ;  /* 0x000000ff00247207 */ /* 0x000fe20000800000 */
[----:B------:R-:W-:Y:S01]  /*9280*/  UIADD3 UR22, UPT, UPT, UR36, UR5, URZ ;  /* 0x0000000524167290 */ /* 0x000fe2000fffe0ff */
[----:B------:R-:W-:Y:S01]  /*9290*/  LOP3.LUT R91, R91, R2, RZ, 0x3c, !PT ;  /* 0x000000025b5b7212 */ /* 0x000fe200078e3cff */
[----:B------:R-:W-:Y:S02]  /*92a0*/  UIADD3 UR28, UPT, UPT, UR37, UR4, URZ ;  /* 0x00000004251c7290 */ /* 0x000fe4000fffe0ff */
[----:B------:R-:W-:Y:S10]  /*92b0*/  @P0 BRA `(.L_x_115) ;  /* 0xffffffd0003c0947 */ /* 0x000ff4000383ffff */
[----:B------:R-:W-:Y:S05]  /*92c0*/  @!P2 BRA `(.L_x_116) ;  /* 0x000000000048a947 */ /* 0x000fea0003800000 */
[----:B------:R-:W2:Y:S02]  /*92d0*/  LDCU.64 UR4, c[0x0][0x990] ;  /* 0x00013200ff0477ac */ /* 0x000ea40008000a00 */
[----:B--2---:R-:W-:-:S04]  /*92e0*/  UISETP.NE.U32.AND UP0, UPT, UR4, URZ, UPT ;  /* 0x000000ff0400728c */ /* 0x004fc8000bf05070 */
[----:B------:R-:W-:-:S09]  /*92f0*/  UISETP.NE.AND.EX UP0, UPT, UR5, URZ, UPT, UP0 ;  /* 0x000000ff0500728c */ /* 0x000fd2000bf05300 */
[----:B------:R-:W-:Y:S05]  /*9300*/  BRA.U UP0, `(.L_x_117) ;  /* 0x00000001000c7547 */ /* 0x000fea000b800000 */
[----:B------:R-:W-:-:S13]  /*9310*/  FSETP.NEU.AND P0, PT, R41, RZ, PT ;  /* 0x000000ff2900720b */ /* 0x000fda0003f0d000 */
[----:B------:R-:W-:Y:S05]  /*9320*/  @!P0 EXIT ;  /* 0x000000000000894d */ /* 0x000fea0003800000 */
[----:B------:R-:W-:Y:S05]  /*9330*/  BRA `(.L_x_116) ;  /* 0x00000000002c7947 */ /* 0x000fea0003800000 */
.L_x_117:
[----:B------:R-:W-:Y:S01]  /*9340*/  ISETP.NE.AND P0, PT, R108, RZ, PT ;  /* 0x000000ff6c00720c */ /* 0x000fe20003f05270 */
[----:B------:R-:W-:-:S12]  /*9350*/  BSSY.RECONVERGENT B0, `(.L_x_116) ;  /* 0x0000009000007945 */ /* 0x000fd80003800200 */
[----:B------:R-:W-:Y:S05]  /*9360*/  @P0 BRA `(.L_x_118) ;  /* 0x0000000000140947 */ /* 0x000fea0003800000 */
[----:B------:R-:W2:Y:S02]  /*9370*/  LDCU.64 UR4, c[0x0][0x988] ;  /* 0x00013100ff0477ac */ /* 0x000ea40008000a00 */
[----:B--2---:R-:W-:-:S04]  /*9380*/  ISETP.NE.U32.AND P0, PT, RZ, UR4, PT ;  /* 0x00000004ff007c0c */ /* 0x004fc8000bf05070 */
[----:B------:R-:W-:-:S13]  /*9390*/  ISETP.NE.AND.EX P0, PT, RZ, UR5, PT, P0 ;  /* 0x00000005ff007c0c */ /* 0x000fda000bf05300 */
[----:B------:R-:W-:Y:S05]  /*93a0*/  @!P0 EXIT ;  /* 0x000000000000894d */ /* 0x000fea0003800000 */
[----:B------:R-:W-:Y:S05]  /*93b0*/  BRA `(.L_x_119) ;  /* 0x0000000000087947 */ /* 0x000fea0003800000 */
.L_x_118:
[----:B------:R-:W-:-:S13]  /*93c0*/  FSETP.NEU.AND P0, PT, R41, RZ, PT ;  /* 0x000000ff2900720b */ /* 0x000fda0003f0d000 */
[----:B------:R-:W-:Y:S05]  /*93d0*/  @!P0 EXIT ;  /* 0x000000000000894d */ /* 0x000fea0003800000 */
.L_x_119:
[----:B------:R-:W-:Y:S05]  /*93e0*/  BSYNC.RECONVERGENT B0 ;  /* 0x0000000000007941 */ /* 0x000fea0003800200 */
.L_x_116:
[----:B------:R-:W2:Y:S01]  /*93f0*/  S2UR UR5, SR_CgaCtaId ;  /* 0x00000000000579c3 */ /* 0x000ea20000008800 */
[----:B------:R-:W-:Y:S01]  /*9400*/  ULEA UR4, UR55, UR51, 0x3 ;  /* 0x0000003337047291 */ /* 0x000fe2000f8e18ff */
[----:B------:R-:W-:-:S04]  /*9410*/  DEPBAR.LE SB0, 0x0 ;  /* 0x000080000000791a */ /* 0x000fc80000000000 */
[----:B------:R-:W-:-:S04]  /*9420*/  UIADD3 UR4, UPT, UPT, UR4, 0x118, URZ ;  /* 0x0000011804047890 */ /* 0x000fc8000fffe0ff */
[----:B--2---:R-:W-:-:S09]  /*9430*/  UPRMT UR4, UR5, 0x654, UR4 ;  /* 0x0000065405047896 */ /* 0x004fd20008000004 */
[----:B------:R-:W-:Y:S01]  /*9440*/  SYNCS.ARRIVE.TRANS64.RED.A1T0 RZ, [UR4], RZ ;  /* 0x000000ffffff79a7 */ /* 0x000fe20008100404 */
[----:B------:R-:W-:Y:S05]  /*9450*/  EXIT ;  /* 0x000000000000794d */ /* 0x000fea0003800000 */
.L_x_20:
[----:B------:R-:W-:Y:S07]  /*9460*/  MOV R0, UR41 ;  /* 0x0000002900007c02 */ /* 0x000fee0008000f00 */
.L_x_120:
[----:B--2---:R2:W3:Y:S02]  /*9470*/  SYNCS.PHASECHK.TRANS64.TRYWAIT P0, [R0+URZ+0x80], R5 ;  /* 0x00008005000075a7 */ /* 0x0044e400080011ff */
[----:B---3--:R-:W-:Y:S05]  /*9480*/  @!P0 NANOSLEEP.SYNCS 0x989680 ;  /* 0x009896800000895d */ /* 0x008fea0003900000 */
[----:B------:R-:W3:Y:S02]  /*9490*/  @!P0 SYNCS.PHASECHK.TRANS64 P0, [R0+URZ+0x80], R5 ;  /* 0x00008005000085a7 */ /* 0x000ee400080010ff */
[----:B---3--:R-:W-:Y:S05]  /*94a0*/  @!P0 BRA `(.L_x_120) ;  /* 0xfffffffc00f08947 */ /* 0x008fea000383ffff */
[----:B------:R-:W-:Y:S05]  /*94b0*/  BRA `(.L_x_19) ;  /* 0xffffff8800987947 */ /* 0x000fea000383ffff */
.L_x_26:
[----:B------:R-:W-:Y:S07]  /*94c0*/  MOV R0, UR33 ;  /* 0x0000002100007c02 */ /* 0x000fee0008000f00 */
.L_x_121:
[----:B-1----:R1:W2:Y:S02]  /*94d0*/  SYNCS.PHASECHK.TRANS64.TRYWAIT P0, [R0+URZ+0x80], R5 ;  /* 0x00008005000075a7 */ /* 0x0022a400080011ff */
[----:B--2---:R-:W-:Y:S05]  /*94e0*/  @!P0 NANOSLEEP.SYNCS 0x989680 ;  /* 0x009896800000895d */ /* 0x004fea0003900000 */
[----:B------:R-:W2:Y:S02]  /*94f0*/  @!P0 SYNCS.PHASECHK.TRANS64 P0, [R0+URZ+0x80], R5 ;  /* 0x00008005000085a7 */ /* 0x000ea400080010ff */
[----:B--2---:R-:W-:Y:S05]  /*9500*/  @!P0 BRA `(.L_x_121) ;  /* 0xfffffffc00f08947 */ /* 0x004fea000383ffff */
[----:B------:R-:W-:Y:S05]  /*9510*/  BRA `(.L_x_25) ;  /* 0xffffff9000087947 */ /* 0x000fea000383ffff */
.L_x_30:
[----:B-1----:R-:W-:-:S07]  /*9520*/  MOV R0, UR37 ;  /* 0x0000002500007c02 */ /* 0x002fce0008000f00 */
.L_x_122:
[----:B-1----:R1:W2:Y:S02]  /*9530*/  SYNCS.PHASECHK.TRANS64.TRYWAIT P0, [R0+URZ+0x140], R3 ;  /* 0x00014003000075a7 */ /* 0x0022a400080011ff */
[----:B--2---:R-:W-:Y:S05]  /*9540*/  @!P0 NANOSLEEP.SYNCS 0x989680 ;  /* 0x009896800000895d */ /* 0x004fea0003900000 */
[----:B------:R-:W2:Y:S02]  /*9550*/  @!P0 SYNCS.PHASECHK.TRANS64 P0, [R0+URZ+0x140], R3 ;  /* 0x00014003000085a7 */ /* 0x000ea400080010ff */
[----:B--2---:R-:W-:Y:S05]  /*9560*/  @!P0 BRA `(.L_x_122) ;  /* 0xfffffffc00f08947 */ /* 0x004fea000383ffff */
[----:B------:R-:W-:Y:S05]  /*9570*/  BRA `(.L_x_123) ;  /* 0xffffff9000f87947 */ /* 0x000fea000383ffff */
.L_x_34:
[----:B------:R-:W-:-:S07]  /*9580*/  MOV R0, UR4 ;  /* 0x0000000400007c02 */ /* 0x000fce0008000f00 */
.L_x_124:
[----:B-1----:R1:W2:Y:S02]  /*9590*/  SYNCS.PHASECHK.TRANS64.TRYWAIT P0, [R0+URZ], R3 ;  /* 0x00000003000075a7 */ /* 0x0022a400080011ff */
[----:B--2---:R-:W-:Y:S05]  /*95a0*/  @!P0 NANOSLEEP.SYNCS 0x989680 ;  /* 0x009896800000895d */ /* 0x004fea0003900000 */
[----:B------:R-:W2:Y:S02]  /*95b0*/  @!P0 SYNCS.PHASECHK.TRANS64 P0, [R0+URZ], R3 ;  /* 0x00000003000085a7 */ /* 0x000ea400080010ff */
[----:B--2---:R-:W-:Y:S05]  /*95c0*/  @!P0 BRA `(.L_x_124) ;  /* 0xfffffffc00f08947 */ /* 0x004fea000383ffff */
[----:B------:R-:W-:Y:S05]  /*95d0*/  BRA `(.L_x_125) ;  /* 0xffffff98008c7947 */ /* 0x000fea000383ffff */
.L_x_35:
[----:B------:R-:W-:-:S07]  /*95e0*/  MOV R0, UR5 ;  /* 0x0000000500007c02 */ /* 0x000fce0008000f00 */
.L_x_126:
[----:B-1----:R1:W2:Y:S02]  /*95f0*/  SYNCS.PHASECHK.TRANS64.TRYWAIT P0, [R0+URZ], R3 ;  /* 0x00000003000075a7 */ /* 0x0022a400080011ff */
[----:B--2---:R-:W-:Y:S05]  /*9600*/  @!P0 NANOSLEEP.SYNCS 0x989680 ;  /* 0x009896800000895d */ /* 0x004fea0003900000 */
[----:B------:R-:W2:Y:S02]  /*9610*/  @!P0 SYNCS.PHASECHK.TRANS64 P0, [R0+URZ], R3 ;  /* 0x00000003000085a7 */ /* 0x000ea400080010ff */
[----:B--2---:R-:W-:Y:S05]  /*9620*/  @!P0 BRA `(.L_x_126) ;  /* 0xfffffffc00f08947 */ /* 0x004fea000383ffff */
[----:B------:R-:W-:Y:S05]  /*9630*/  BRA `(.L_x_127) ;  /* 0xffffff98009c7947 */ /* 0x000fea000383ffff */
.L_x_36:
[----:B------:R-:W-:-:S07]  /*9640*/  MOV R0, UR5 ;  /* 0x0000000500007c02 */ /* 0x000fce0008000f00 */
.L_x_128:
[----:B-1----:R1:W2:Y:S02]  /*9650*/  SYNCS.PHASECHK.TRANS64.TRYWAIT P0, [R0+URZ], R3 ;  /* 0x00000003000075a7 */ /* 0x0022a400080011ff */
[----:B--2---:R-:W-:Y:S05]  /*9660*/  @!P0 NANOSLEEP.SYNCS 0x989680 ;  /* 0x009896800000895d */ /* 0x004fea0003900000 */
[----:B------:R-:W2:Y:S02]  /*9670*/  @!P0 SYNCS.PHASECHK.TRANS64 P0, [R0+URZ], R3 ;  /* 0x00000003000085a7 */ /* 0x000ea400080010ff */
[----:B--2---:R-:W-:Y:S05]  /*9680*/  @!P0 BRA `(.L_x_128) ;  /* 0xfffffffc00f08947 */ /* 0x004fea000383ffff */
[----:B------:R-:W-:Y:S05]  /*9690*/  BRA `(.L_x_129) ;  /* 0xffffff9800ac7947 */ /* 0x000fea000383ffff */
.L_x_37:
[----:B------:R-:W-:-:S07]  /*96a0*/  MOV R0, UR5 ;  /* 0x0000000500007c02 */ /* 0x000fce0008000f00 */
.L_x_130:
[----:B-1----:R1:W2:Y:S02]  /*96b0*/  SYNCS.PHASECHK.TRANS64.TRYWAIT P0, [R0+URZ], R3 ;  /* 0x00000003000075a7 */ /* 0x0022a400080011ff */
[----:B--2---:R-:W-:Y:S05]  /*96c0*/  @!P0 NANOSLEEP.SYNCS 0x989680 ;  /* 0x009896800000895d */ /* 0x004fea0003900000 */
[----:B------:R-:W2:Y:S02]  /*96d0*/  @!P0 SYNCS.PHASECHK.TRANS64 P0, [R0+URZ], R3 ;  /* 0x00000003000085a7 */ /* 0x000ea400080010ff */
[----:B--2---:R-:W-:Y:S05]  /*96e0*/  @!P0 BRA `(.L_x_130) ;  /* 0xfffffffc00f08947 */ /* 0x004fea000383ffff */
[----:B------:R-:W-:Y:S05]  /*96f0*/  BRA `(.L_x_131) ;  /* 0xffffff9800bc7947 */ /* 0x000fea000383ffff */
.L_x_38:
[----:B------:R-:W-:-:S07]  /*9700*/  MOV R0, UR5 ;  /* 0x0000000500007c02 */ /* 0x000fce0008000f00 */
.L_x_132:
[----:B-1----:R1:W2:Y:S02]  /*9710*/  SYNCS.PHASECHK.TRANS64.TRYWAIT P0, [R0+URZ], R3 ;  /* 0x00000003000075a7 */ /* 0x0022a400080011ff */
[----:B--2---:R-:W-:Y:S05]  /*9720*/  @!P0 NANOSLEEP.SYNCS 0x989680 ;  /* 0x009896800000895d */ /* 0x004fea0003900000 */
[----:B------:R-:W2:Y:S02]  /*9730*/  @!P0 SYNCS.PHASECHK.TRANS64 P0, [R0+URZ], R3 ;  /* 0x00000003000085a7 */ /* 0x000ea400080010ff */
[----:B--2---:R-:W-:Y:S05]  /*9740*/  @!P0 BRA `(.L_x_132) ;  /* 0xfffffffc00f08947 */ /* 0x004fea000383ffff */
[----:B------:R-:W-:Y:S05]  /*9750*/  BRA `(.L_x_133) ;  /* 0xffffff9800cc7947 */ /* 0x000fea000383ffff */
.L_x_39:
[----:B------:R-:W-:-:S07]  /*9760*/  MOV R0, UR5 ;  /* 0x0000000500007c02 */ /* 0x000fce0008000f00 */
.L_x_134:
[----:B-1----:R1:W2:Y:S02]  /*9770*/  SYNCS.PHASECHK.TRANS64.TRYWAIT P0, [R0+URZ], R3 ;  /* 0x00000003000075a7 */ /* 0x0022a400080011ff */
[----:B--2---:R-:W-:Y:S05]  /*9780*/  @!P0 NANOSLEEP.SYNCS 0x989680 ;  /* 0x009896800000895d */ /* 0x004fea0003900000 */
[----:B------:R-:W2:Y:S02]  /*9790*/  @!P0 SYNCS.PHASECHK.TRANS64 P0, [R0+URZ], R3 ;  /* 0x00000003000085a7 */ /* 0x000ea400080010ff */
[----:B--2---:R-:W-:Y:S05]  /*97a0*/  @!P0 BRA `(.L_x_134) ;  /* 0xfffffffc00f08947 */ /* 0x004fea000383ffff */
[----:B------:R-:W-:Y:S05]  /*97b0*/  BRA `(.L_x_135) ;  /* 0xffffff9800dc7947 */ /* 0x000fea000383ffff */
.L_x_40:
[----:B------:R-:W-:-:S07]  /*97c0*/  MOV R0, UR5 ;  /* 0x0000000500007c02 */ /* 0x000fce0008000f00 */
.L_x_136:
[----:B-1----:R1:W2:Y:S02]  /*97d0*/  SYNCS.PHASECHK.TRANS64.TRYWAIT P0, [R0+URZ], R3 ;  /* 0x00000003000075a7 */ /* 0x0022a400080011ff */
[----:B--2---:R-:W-:Y:S05]  /*97e0*/  @!P0 NANOSLEEP.SYNCS 0x989680 ;  /* 0x009896800000895d */ /* 0x004fea0003900000 */
[----:B------:R-:W2:Y:S02]  /*97f0*/  @!P0 SYNCS.PHASECHK.TRANS64 P0, [R0+URZ], R3 ;  /* 0x00000003000085a7 */ /* 0x000ea400080010ff */
[----:B--2---:R-:W-:Y:S05]  /*9800*/  @!P0 BRA `(.L_x_136) ;  /* 0xfffffffc00f08947 */ /* 0x004fea000383ffff */
[----:B------:R-:W-:Y:S05]  /*9810*/  BRA `(.L_x_137) ;  /* 0xffffff9800ec7947 */ /* 0x000fea000383ffff */
.L_x_41:
[----:B------:R-:W-:-:S07]  /*9820*/  MOV R0, UR5 ;  /* 0x0000000500007c02 */ /* 0x000fce0008000f00 */
.L_x_138:
[----:B-1----:R1:W2:Y:S02]  /*9830*/  SYNCS.PHASECHK.TRANS64.TRYWAIT P0, [R0+URZ], R3 ;  /* 0x00000003000075a7 */ /* 0x0022a400080011ff */
[----:B--2---:R-:W-:Y:S05]  /*9840*/  @!P0 NANOSLEEP.SYNCS 0x989680 ;  /* 0x009896800000895d */ /* 0x004fea0003900000 */
[----:B------:R-:W2:Y:S02]  /*9850*/  @!P0 SYNCS.PHASECHK.TRANS64 P0, [R0+URZ], R3 ;  /* 0x00000003000085a7 */ /* 0x000ea400080010ff */
[----:B--2---:R-:W-:Y:S05]  /*9860*/  @!P0 BRA `(.L_x_138) ;  /* 0xfffffffc00f08947 */ /* 0x004fea000383ffff */
[----:B------:R-:W-:Y:S05]  /*9870*/  BRA `(.L_x_139) ;  /* 0xffffff9800fc7947 */ /* 0x000fea000383ffff */
.L_x_42:
[----:B------:R-:W-:-:S07]  /*9880*/  MOV R0, UR5 ;  /* 0x0000000500007c02 */ /* 0x000fce0008000f00 */
.L_x_140:
[----:B-1----:R1:W2:Y:S02]  /*9890*/  SYNCS.PHASECHK.TRANS64.TRYWAIT P0, [R0+URZ], R3 ;  /* 0x00000003000075a7 */ /* 0x0022a400080011ff */
[----:B--2---:R-:W-:Y:S05]  /*98a0*/  @!P0 NANOSLEEP.SYNCS 0x989680 ;  /* 0x009896800000895d */ /* 0x004fea0003900000 */
[----:B------:R-:W2:Y:S02]  /*98b0*/  @!P0 SYNCS.PHASECHK.TRANS64 P0, [R0+URZ], R3 ;  /* 0x00000003000085a7 */ /* 0x000ea400080010ff */
[----:B--2---:R-:W-:Y:S05]  /*98c0*/  @!P0 BRA `(.L_x_140) ;  /* 0xfffffffc00f08947 */ /* 0x004fea000383ffff */
[----:B------:R-:W-:Y:S05]  /*98d0*/  BRA `(.L_x_141) ;  /* 0xffffff9c000c7947 */ /* 0x000fea000383ffff */
.L_x_43:
[----:B------:R-:W-:-:S07]  /*98e0*/  MOV R0, UR5 ;  /* 0x0000000500007c02 */ /* 0x000fce0008000f00 */
.L_x_142:
[----:B-1----:R1:W2:Y:S02]  /*98f0*/  SYNCS.PHASECHK.TRANS64.TRYWAIT P0, [R0+URZ], R3 ;  /* 0x00000003000075a7 */ /* 0x0022a400080011ff */
[----:B--2---:R-:W-:Y:S05]  /*9900*/  @!P0 NANOSLEEP.SYNCS 0x989680 ;  /* 0x009896800000895d */ /* 0x004fea0003900000 */
[----:B------:R-:W2:Y:S02]  /*9910*/  @!P0 SYNCS.PHASECHK.TRANS64 P0, [R0+URZ], R3 ;  /* 0x00000003000085a7 */ /* 0x000ea400080010ff */
[----:B--2---:R-:W-:Y:S05]  /*9920*/  @!P0 BRA `(.L_x_142) ;  /* 0xfffffffc00f08947 */ /* 0x004fea000383ffff */
[----:B------:R-:W-:Y:S05]  /*9930*/  BRA `(.L_x_143) ;  /* 0xffffff9c001c7947 */ /* 0x000fea000383ffff */
.L_x_44:
[----:B------:R-:W-:-:S07]  /*9940*/  MOV R0, UR5 ;  /* 0x0000000500007c02 */ /* 0x000fce0008000f00 */
.L_x_144:
[----:B-1----:R1:W2:Y:S02]  /*9950*/  SYNCS.PHASECHK.TRANS64.TRYWAIT P0, [R0+URZ], R3 ;  /* 0x00000003000075a7 */ /* 0x0022a400080011ff */
[----:B--2---:R-:W-:Y:S05]  /*9960*/  @!P0 NANOSLEEP.SYNCS 0x989680 ;  /* 0x009896800000895d */ /* 0x004fea0003900000 */
[----:B------:R-:W2:Y:S02]  /*9970*/  @!P0 SYNCS.PHASECHK.TRANS64 P0, [R0+URZ], R3 ;  /* 0x00000003000085a7 */ /* 0x000ea400080010ff */
[----:B--2---:R-:W-:Y:S05]  /*9980*/  @!P0 BRA `(.L_x_144) ;  /* 0xfffffffc00f08947 */ /* 0x004fea000383ffff */
[----:B------:R-:W-:Y:S05]  /*9990*/  BRA `(.L_x_145) ;  /* 0xffffff9c002c7947 */ /* 0x000fea000383ffff */
.L_x_45:
[----:B------:R-:W-:-:S07]  /*99a0*/  MOV R0, UR5 ;  /* 0x0000000500007c02 */ /* 0x000fce0008000f00 */
.L_x_146:
[----:B-1----:R1:W2:Y:S02]  /*99b0*/  SYNCS.PHASECHK.TRANS64.TRYWAIT P0, [R0+URZ], R3 ;  /* 0x00000003000075a7 */ /* 0x0022a400080011ff */
[----:B--2---:R-:W-:Y:S05]  /*99c0*/  @!P0 NANOSLEEP.SYNCS 0x989680 ;  /* 0x009896800000895d */ /* 0x004fea0003900000 */
[----:B------:R-:W2:Y:S02]  /*99d0*/  @!P0 SYNCS.PHASECHK.TRANS64 P0, [R0+URZ], R3 ;  /* 0x00000003000085a7 */ /* 0x000ea400080010ff */
[----:B--2---:R-:W-:Y:S05]  /*99e0*/  @!P0 BRA `(.L_x_146) ;  /* 0xfffffffc00f08947 */ /* 0x004fea000383ffff */
[----:B------:R-:W-:Y:S05]  /*99f0*/  BRA `(.L_x_147) ;  /* 0xffffff9c003c7947 */ /* 0x000fea000383ffff */
.L_x_46:
[----:B------:R-:W-:-:S07]  /*9a00*/  MOV R0, UR5 ;  /* 0x0000000500007c02 */ /* 0x000fce0008000f00 */
.L_x_148:
[----:B-1----:R1:W2:Y:S02]  /*9a10*/  SYNCS.PHASECHK.TRANS64.TRYWAIT P0, [R0+URZ], R3 ;  /* 0x00000003000075a7 */ /* 0x0022a400080011ff */
[----:B--2---:R-:W-:Y:S05]  /*9a20*/  @!P0 NANOSLEEP.SYNCS 0x989680 ;  /* 0x009896800000895d */ /* 0x004fea0003900000 */
[----:B------:R-:W2:Y:S02]  /*9a30*/  @!P0 SYNCS.PHASECHK.TRANS64 P0, [R0+URZ], R3 ;  /* 0x00000003000085a7 */ /* 0x000ea400080010ff */
[----:B--2---:R-:W-:Y:S05]  /*9a40*/  @!P0 BRA `(.L_x_148) ;  /* 0xfffffffc00f08947 */ /* 0x004fea000383ffff */
[----:B------:R-:W-:Y:S05]  /*9a50*/  BRA `(.L_x_149) ;  /* 0xffffff9c004c7947 */ /* 0x000fea000383ffff */
.L_x_47:
[----:B------:R-:W-:-:S07]  /*9a60*/  MOV R0, UR5 ;  /* 0x0000000500007c02 */ /* 0x000fce0008000f00 */
.L_x_150:
[----:B-1----:R1:W2:Y:S02]  /*9a70*/  SYNCS.PHASECHK.TRANS64.TRYWAIT P0, [R0+URZ], R3 ;  /* 0x00000003000075a7 */ /* 0x0022a400080011ff */
[----:B--2---:R-:W-:Y:S05]  /*9a80*/  @!P0 NANOSLEEP.SYNCS 0x989680 ;  /* 0x009896800000895d */ /* 0x004fea0003900000 */
[----:B------:R-:W2:Y:S02]  /*9a90*/  @!P0 SYNCS.PHASECHK.TRANS64 P0, [R0+URZ], R3 ;  /* 0x00000003000085a7 */ /* 0x000ea400080010ff */
[----:B--2---:R-:W-:Y:S05]  /*9aa0*/  @!P0 BRA `(.L_x_150) ;  /* 0xfffffffc00f08947 */ /* 0x004fea000383ffff */
[----:B------:R-:W-:Y:S05]  /*9ab0*/  BRA `(.L_x_151) ;  /* 0xffffff9c005c7947 */ /* 0x000fea000383ffff */
.L_x_48:
[----:B------:R-:W-:-:S07]  /*9ac0*/  MOV R0, UR5 ;  /* 0x0000000500007c02 */ /* 0x000fce0008000f00 */
.L_x_152:
[----:B-1----:R1:W2:Y:S02]  /*9ad0*/  SYNCS.PHASECHK.TRANS64.TRYWAIT P0, [R0+URZ], R3 ;  /* 0x00000003000075a7 */ /* 0x0022a400080011ff */
[----:B--2---:R-:W-:Y:S05]  /*9ae0*/  @!P0 NANOSLEEP.SYNCS 0x989680 ;  /* 0x009896800000895d */ /* 0x004fea0003900000 */
[----:B------:R-:W2:Y:S02]  /*9af0*/  @!P0 SYNCS.PHASECHK.TRANS64 P0, [R0+URZ], R3 ;  /* 0x00000003000085a7 */ /* 0x000ea400080010ff */
[----:B--2---:R-:W-:Y:S05]  /*9b00*/  @!P0 BRA `(.L_x_152) ;  /* 0xfffffffc00f08947 */ /* 0x004fea000383ffff */
[----:B------:R-:W-:Y:S05]  /*9b10*/  BRA `(.L_x_153) ;  /* 0xffffff9c006c7947 */ /* 0x000fea000383ffff */
.L_x_51:
[----:B------:R-:W-:-:S07]  /*9b20*/  MOV R4, UR4 ;  /* 0x0000000400047c02 */ /* 0x000fce0008000f00 */
.L_x_154:
[----:B--2---:R2:W3:Y:S02]  /*9b30*/  SYNCS.PHASECHK.TRANS64.TRYWAIT P1, [R4+URZ+0x148], R7 ;  /* 0x00014807040075a7 */ /* 0x0044e400080211ff */
[----:B---3--:R-:W-:Y:S05]  /*9b40*/  @!P1 NANOSLEEP.SYNCS 0x989680 ;  /* 0x009896800000995d */ /* 0x008fea0003900000 */
[----:B------:R-:W3:Y:S02]  /*9b50*/  @!P1 SYNCS.PHASECHK.TRANS64 P1, [R4+URZ+0x148], R7 ;  /* 0x00014807040095a7 */ /* 0x000ee400080210ff */
[----:B---3--:R-:W-:Y:S05]  /*9b60*/  @!P1 BRA `(.L_x_154) ;  /* 0xfffffffc00f09947 */ /* 0x008fea000383ffff */
[----:B------:R-:W-:Y:S05]  /*9b70*/  BRA `(.L_x_155) ;  /* 0xffffff9c00dc7947 */ /* 0x000fea000383ffff */
.L_x_52:
[----:B--2---:R-:W-:-:S07]  /*9b80*/  MOV R4, UR4 ;  /* 0x0000000400047c02 */ /* 0x004fce0008000f00 */
.L_x_156:
[----:B--2---:R2:W3:Y:S02]  /*9b90*/  SYNCS.PHASECHK.TRANS64.TRYWAIT P1, [R4+URZ+0x140], R5 ;  /* 0x00014005040075a7 */ /* 0x0044e400080211ff */
[----:B---3--:R-:W-:Y:S05]  /*9ba0*/  @!P1 NANOSLEEP.SYNCS 0x989680 ;  /* 0x009896800000995d */ /* 0x008fea0003900000 */
[----:B------:R-:W3:Y:S02]  /*9bb0*/  @!P1 SYNCS.PHASECHK.TRANS64 P1, [R4+URZ+0x140], R5 ;  /* 0x00014005040095a7 */ /* 0x000ee400080210ff */
[----:B---3--:R-:W-:Y:S05]  /*9bc0*/  @!P1 BRA `(.L_x_156) ;  /* 0xfffffffc00f09947 */ /* 0x008fea000383ffff */
[----:B------:R-:W-:Y:S05]  /*9bd0*/  BRA `(.L_x_157) ;  /* 0xffffff9c00e47947 */ /* 0x000fea000383ffff */
.L_x_60:
[----:B------:R-:W-:-:S07]  /*9be0*/  MOV R0, UR19 ;  /* 0x0000001300007c02 */ /* 0x000fce0008000f00 */
.L_x_158:
[----:B-1----:R1:W2:Y:S02]  /*9bf0*/  SYNCS.PHASECHK.TRANS64.TRYWAIT P0, [R0+URZ+0x140], R3 ;  /* 0x00014003000075a7 */ /* 0x0022a400080011ff */
[----:B--2---:R-:W-:Y:S05]  /*9c00*/  @!P0 NANOSLEEP.SYNCS 0x989680 ;  /* 0x009896800000895d */ /* 0x004fea0003900000 */
[----:B------:R-:W2:Y:S02]  /*9c10*/  @!P0 SYNCS.PHASECHK.TRANS64 P0, [R0+URZ+0x140], R3 ;  /* 0x00014003000085a7 */ /* 0x000ea400080010ff */
[----:B--2---:R-:W-:Y:S05]  /*9c20*/  @!P0 BRA `(.L_x_158) ;  /* 0xfffffffc00f08947 */ /* 0x004fea000383ffff */
[----:B------:R-:W-:Y:S05]  /*9c30*/  BRA `(.L_x_159) ;  /* 0xffffffa400587947 */ /* 0x000fea000383ffff */
.L_x_61:
[----:B------:R-:W-:-:S07]  /*9c40*/  MOV R0, UR23 ;  /* 0x0000001700007c02 */ /* 0x000fce0008000f00 */
.L_x_160:
[----:B-1----:R1:W2:Y:S02]  /*9c50*/  SYNCS.PHASECHK.TRANS64.TRYWAIT P0, [R0+URZ+0x160], R3 ;  /* 0x00016003000075a7 */ /* 0x0022a400080011ff */
[----:B--2---:R-:W-:Y:S05]  /*9c60*/  @!P0 NANOSLEEP.SYNCS 0x989680 ;  /* 0x009896800000895d */ /* 0x004fea0003900000 */
[----:B------:R-:W2:Y:S02]  /*9c70*/  @!P0 SYNCS.PHASECHK.TRANS64 P0, [R0+URZ+0x160], R3 ;  /* 0x00016003000085a7 */ /* 0x000ea400080010ff */
[----:B--2---:R-:W-:Y:S05]  /*9c80*/  @!P0 BRA `(.L_x_160) ;  /* 0xfffffffc00f08947 */ /* 0x004fea000383ffff */
[----:B------:R-:W-:Y:S05]  /*9c90*/  BRA `(.L_x_161) ;  /* 0xffffffa400707947 */ /* 0x000fea000383ffff */
.L_x_64:
[----:B-1----:R-:W-:Y:S07]  /*9ca0*/  MOV R0, UR15 ;  /* 0x0000000f00007c02 */ /* 0x002fee0008000f00 */
.L_x_162:
[----:B-1----:R1:W2:Y:S02]  /*9cb0*/  SYNCS.PHASECHK.TRANS64.TRYWAIT P0, [R0+URZ], R3 ;  /* 0x00000003000075a7 */ /* 0x0022a400080011ff */
[----:B--2---:R-:W-:Y:S05]  /*9cc0*/  @!P0 NANOSLEEP.SYNCS 0x989680 ;  /* 0x009896800000895d */ /* 0x004fea0003900000 */
[----:B------:R-:W2:Y:S02]  /*9cd0*/  @!P0 SYNCS.PHASECHK.TRANS64 P0, [R0+URZ], R3 ;  /* 0x00000003000085a7 */ /* 0x000ea400080010ff */
[----:B--2---:R-:W-:Y:S05]  /*9ce0*/  @!P0 BRA `(.L_x_162) ;  /* 0xfffffffc00f08947 */ /* 0x004fea000383ffff */
[----:B------:R-:W-:Y:S05]  /*9cf0*/  BRA `(.L_x_63) ;  /* 0xffffffa400a07947 */ /* 0x000fea000383ffff */
.L_x_67:
[----:B------:R-:W-:-:S07]  /*9d00*/  MOV R0, UR4 ;  /* 0x0000000400007c02 */ /* 0x000fce0008000f00 */
.L_x_163:
[----:B-1----:R1:W3:Y:S02]  /*9d10*/  SYNCS.PHASECHK.TRANS64.TRYWAIT P0, [R0+URZ], R3 ;  /* 0x00000003000075a7 */ /* 0x0022e400080011ff */
[----:B---3--:R-:W-:Y:S05]  /*9d20*/  @!P0 NANOSLEEP.SYNCS 0x989680 ;  /* 0x009896800000895d */ /* 0x008fea0003900000 */
[----:B------:R-:W3:Y:S02]  /*9d30*/  @!P0 SYNCS.PHASECHK.TRANS64 P0, [R0+URZ], R3 ;  /* 0x00000003000085a7 */ /* 0x000ee400080010ff */
[----:B---3--:R-:W-:Y:S05]  /*9d40*/  @!P0 BRA `(.L_x_163) ;  /* 0xfffffffc00f08947 */ /* 0x008fea000383ffff */
[----:B------:R-:W-:Y:S05]  /*9d50*/  BRA `(.L_x_164) ;  /* 0xffffffa800647947 */ /* 0x000fea000383ffff */
.L_x_68:
[----:B------:R-:W-:-:S07]  /*9d60*/  MOV R0, UR4 ;  /* 0x0000000400007c02 */ /* 0x000fce0008000f00 */
.L_x_165:
[----:B-1----:R1:W2:Y:S02]  /*9d70*/  SYNCS.PHASECHK.TRANS64.TRYWAIT P0, [R0+URZ], R3 ;  /* 0x00000003000075a7 */ /* 0x0022a400080011ff */
[----:B--2---:R-:W-:Y:S05]  /*9d80*/  @!P0 NANOSLEEP.SYNCS 0x989680 ;  /* 0x009896800000895d */ /* 0x004fea0003900000 */
[----:B------:R-:W2:Y:S02]  /*9d90*/  @!P0 SYNCS.PHASECHK.TRANS64 P0, [R0+URZ], R3 ;  /* 0x00000003000085a7 */ /* 0x000ea400080010ff */
[----:B--2---:R-:W-:Y:S05]  /*9da0*/  @!P0 BRA `(.L_x_165) ;  /* 0xfffffffc00f08947 */ /* 0x004fea000383ffff */
[----:B------:R-:W-:Y:S05]  /*9db0*/  BRA `(.L_x_166) ;  /* 0xffffffa800707947 */ /* 0x000fea000383ffff */
.L_x_73:
[----:B------:R-:W-:Y:S07]  /*9dc0*/  MOV R0, UR24 ;  /* 0x0000001800007c02 */ /* 0x000fee0008000f00 */
.L_x_167:
[----:B-1----:R1:W2:Y:S02]  /*9dd0*/  SYNCS.PHASECHK.TRANS64.TRYWAIT P0, [R0+URZ+0x140], R5 ;  /* 0x00014005000075a7 */ /* 0x0022a400080011ff */
[----:B--2---:R-:W-:Y:S05]  /*9de0*/  @!P0 NANOSLEEP.SYNCS 0x989680 ;  /* 0x009896800000895d */ /* 0x004fea0003900000 */
[----:B------:R-:W2:Y:S02]  /*9df0*/  @!P0 SYNCS.PHASECHK.TRANS64 P0, [R0+URZ+0x140], R5 ;  /* 0x00014005000085a7 */ /* 0x000ea400080010ff */
[----:B--2---:R-:W-:Y:S05]  /*9e00*/  @!P0 BRA `(.L_x_167) ;  /* 0xfffffffc00f08947 */ /* 0x004fea000383ffff */
[----:B------:R-:W-:Y:S05]  /*9e10*/  BRA `(.L_x_168) ;  /* 0xffffffb000307947 */ /* 0x000fea000383ffff */
.L_x_76:
[----:B------:R-:W-:Y:S07]  /*9e20*/  MOV R9, UR24 ;  /* 0x0000001800097c02 */ /* 0x000fee0008000f00 */
.L_x_169:
[----:B-1----:R1:W2:Y:S02]  /*9e30*/  SYNCS.PHASECHK.TRANS64.TRYWAIT P1, [R9+URZ+0x138], R14 ;  /* 0x0001380e090075a7 */ /* 0x0022a400080211ff */
[----:B--2---:R-:W-:Y:S05]  /*9e40*/  @!P1 NANOSLEEP.SYNCS 0x989680 ;  /* 0x009896800000995d */ /* 0x004fea0003900000 */
[----:B------:R-:W2:Y:S02]  /*9e50*/  @!P1 SYNCS.PHASECHK.TRANS64 P1, [R9+URZ+0x138], R14 ;  /* 0x0001380e090095a7 */ /* 0x000ea400080210ff */
[----:B--2---:R-:W-:Y:S05]  /*9e60*/  @!P1 BRA `(.L_x_169) ;  /* 0xfffffffc00f09947 */ /* 0x004fea000383ffff */
[----:B------:R-:W-:Y:S05]  /*9e70*/  BRA `(.L_x_75) ;  /* 0xffffffb400807947 */ /* 0x000fea000383ffff */
.L_x_79:
[----:B------:R-:W-:Y:S07]  /*9e80*/  MOV R0, UR5 ;  /* 0x0000000500007c02 */ /* 0x000fee0008000f00 */
.L_x_170:
[----:B-1----:R1:W2:Y:S02]  /*9e90*/  SYNCS.PHASECHK.TRANS64.TRYWAIT P1, [R0+URZ+0x118], R9 ;  /* 0x00011809000075a7 */ /* 0x0022a400080211ff */
[----:B--2---:R-:W-:Y:S05]  /*9ea0*/  @!P1 NANOSLEEP.SYNCS 0x989680 ;  /* 0x009896800000995d */ /* 0x004fea0003900000 */
[----:B------:R-:W2:Y:S02]  /*9eb0*/  @!P1 SYNCS.PHASECHK.TRANS64 P1, [R0+URZ+0x118], R9 ;  /* 0x00011809000095a7 */ /* 0x000ea400080210ff */
[----:B--2---:R-:W-:Y:S05]  /*9ec0*/  @!P1 BRA `(.L_x_170) ;  /* 0xfffffffc00f09947 */ /* 0x004fea000383ffff */
[----:B------:R-:W-:Y:S05]  /*9ed0*/  BRA `(.L_x_171) ;  /* 0xffffffb800ec7947 */ /* 0x000fea000383ffff */
.L_x_80:
[----:B------:R-:W-:Y:S07]  /*9ee0*/  MOV R0, UR4 ;  /* 0x0000000400007c02 */ /* 0x000fee0008000f00 */
.L_x_172:
[----:B-1----:R1:W2:Y:S02]  /*9ef0*/  SYNCS.PHASECHK.TRANS64.TRYWAIT P0, [R0+URZ+0x118], R11 ;  /* 0x0001180b000075a7 */ /* 0x0022a400080011ff */
[----:B--2---:R-:W-:Y:S05]  /*9f00*/  @!P0 NANOSLEEP.SYNCS 0x989680 ;  /* 0x009896800000895d */ /* 0x004fea0003900000 */
[----:B------:R-:W2:Y:S02]  /*9f10*/  @!P0 SYNCS.PHASECHK.TRANS64 P0, [R0+URZ+0x118], R11 ;  /* 0x0001180b000085a7 */ /* 0x000ea400080010ff */
[----:B--2---:R-:W-:Y:S05]  /*9f20*/  @!P0 BRA `(.L_x_172) ;  /* 0xfffffffc00f08947 */ /* 0x004fea000383ffff */
[----:B------:R-:W-:Y:S05]  /*9f30*/  BRA `(.L_x_173) ;  /* 0xffffffbc00587947 */ /* 0x000fea000383ffff */
.L_x_82:
[----:B------:R-:W-:-:S07]  /*9f40*/  MOV R0, UR4 ;  /* 0x0000000400007c02 */ /* 0x000fce0008000f00 */
.L_x_174:
[----:B--2---:R2:W3:Y:S02]  /*9f50*/  SYNCS.PHASECHK.TRANS64.TRYWAIT P0, [R0+URZ], R3 ;  /* 0x00000003000075a7 */ /* 0x0044e400080011ff */
[----:B---3--:R-:W-:Y:S05]  /*9f60*/  @!P0 NANOSLEEP.SYNCS 0x989680 ;  /* 0x009896800000895d */ /* 0x008fea0003900000 */
[----:B------:R-:W3:Y:S02]  /*9f70*/  @!P0 SYNCS.PHASECHK.TRANS64 P0, [R0+URZ], R3 ;  /* 0x00000003000085a7 */ /* 0x000ee400080010ff */
[----:B---3--:R-:W-:Y:S05]  /*9f80*/  @!P0 BRA `(.L_x_174) ;  /* 0xfffffffc00f08947 */ /* 0x008fea000383ffff */
[----:B------:R-:W-:Y:S05]  /*9f90*/  BRA `(.L_x_175) ;  /* 0xffffffbc00e07947 */ /* 0x000fea000383ffff */
.L_x_83:
[----:B--2---:R2:W3:Y:S02]  /*9fa0*/  SYNCS.PHASECHK.TRANS64.TRYWAIT P0, [R2+URZ], R3 ;  /* 0x00000003020075a7 */ /* 0x0044e400080011ff */
[----:B---3--:R-:W-:Y:S05]  /*9fb0*/  @!P0 NANOSLEEP.SYNCS 0x989680 ;  /* 0x009896800000895d */ /* 0x008fea0003900000 */
[----:B------:R-:W3:Y:S02]  /*9fc0*/  @!P0 SYNCS.PHASECHK.TRANS64 P0, [R2+URZ], R3 ;  /* 0x00000003020085a7 */ /* 0x000ee400080010ff */
[----:B---3--:R-:W-:Y:S05]  /*9fd0*/  @!P0 BRA `(.L_x_83) ;  /* 0xfffffffc00f08947 */ /* 0x008fea000383ffff */
[----:B------:R-:W-:Y:S05]  /*9fe0*/  BRA `(.L_x_176) ;  /* 0xffffffc0000c7947 */ /* 0x000fea000383ffff */
.L_x_85:
[----:B------:R-:W-:Y:S07]  /*9ff0*/  MOV R0, UR51 ;  /* 0x0000003300007c02 */ /* 0x000fee0008000f00 */
.L_x_177:
[----:B-1----:R1:W2:Y:S02]  /*a000*/  SYNCS.PHASECHK.TRANS64.TRYWAIT P0, [R0+URZ+0x140], R3 ;  /* 0x00014003000075a7 */ /* 0x0022a400080011ff */
[----:B--2---:R-:W-:Y:S05]  /*a010*/  @!P0 NANOSLEEP.SYNCS 0x989680 ;  /* 0x009896800000895d */ /* 0x004fea0003900000 */
[----:B------:R-:W2:Y:S02]  /*a020*/  @!P0 SYNCS.PHASECHK.TRANS64 P0, [R0+URZ+0x140], R3 ;  /* 0x00014003000085a7 */ /* 0x000ea400080010ff */
[----:B--2---:R-:W-:Y:S05]  /*a030*/  @!P0 BRA `(.L_x_177) ;  /* 0xfffffffc00f08947 */ /* 0x004fea000383ffff */
[----:B------:R-:W-:Y:S05]  /*a040*/  BRA `(.L_x_178) ;  /* 0xffffffc000e47947 */ /* 0x000fea000383ffff */
.L_x_95:
[----:B-1----:R1:W2:Y:S02]  /*a050*/  SYNCS.PHASECHK.TRANS64.TRYWAIT P1, [R0+URZ+0x100], R5 ;  /* 0x00010005000075a7 */ /* 0x0022a400080211ff */
[----:B--2---:R-:W-:Y:S05]  /*a060*/  @!P1 NANOSLEEP.SYNCS 0x989680 ;  /* 0x009896800000995d */ /* 0x004fea0003900000 */
[----:B------:R-:W2:Y:S02]  /*a070*/  @!P1 SYNCS.PHASECHK.TRANS64 P1, [R0+URZ+0x100], R5 ;  /* 0x00010005000095a7 */ /* 0x000ea400080210ff */
[----:B--2---:R-:W-:Y:S05]  /*a080*/  @!P1 BRA `(.L_x_95) ;  /* 0xfffffffc00f09947 */ /* 0x004fea000383ffff */
[----:B------:R-:W-:Y:S05]  /*a090*/  BRA `(.L_x_94) ;  /* 0xffffffd400c47947 */ /* 0x000fea000383ffff */
.L_x_97:
[----:B------:R1:W1:Y:S02]  /*a0a0*/  SYNCS.PHASECHK.TRANS64.TRYWAIT P1, [R86+URZ+0x150], R3 ;  /* 0x00015003560075a7 */ /* 0x00026400080211ff */
[----:B-1----:R-:W-:Y:S05]  /*a0b0*/  @!P1 NANOSLEEP.SYNCS 0x989680 ;  /* 0x009896800000995d */ /* 0x002fea0003900000 */
[----:B------:R-:W1:Y:S02]  /*a0c0*/  @!P1 SYNCS.PHASECHK.TRANS64 P1, [R86+URZ+0x150], R3 ;  /* 0x00015003560095a7 */ /* 0x000e6400080210ff */
[----:B-1----:R-:W-:Y:S05]  /*a0d0*/  @!P1 BRA `(.L_x_97) ;  /* 0xfffffffc00f09947 */ /* 0x002fea000383ffff */
[----:B------:R-:W-:Y:S05]  /*a0e0*/  BRA `(.L_x_96) ;  /* 0xffffffd400f47947 */ /* 0x000fea000383ffff */
.L_x_108:
[----:B--2---:R2:W3:Y:S02]  /*a0f0*/  SYNCS.PHASECHK.TRANS64.TRYWAIT P1, [R3+URZ+0x100], R4 ;  /* 0x00010004030075a7 */ /* 0x0044e400080211ff */
[----:B---3--:R-:W-:Y:S05]  /*a100*/  @!P1 NANOSLEEP.SYNCS 0x989680 ;  /* 0x009896800000995d */ /* 0x008fea0003900000 */
[----:B------:R-:W3:Y:S02]  /*a110*/  @!P1 SYNCS.PHASECHK.TRANS64 P1, [R3+URZ+0x100], R4 ;  /* 0x00010004030095a7 */ /* 0x000ee400080210ff */
[----:B---3--:R-:W-:Y:S05]  /*a120*/  @!P1 BRA `(.L_x_108) ;  /* 0xfffffffc00f09947 */ /* 0x008fea000383ffff */
[----:B------:R-:W-:Y:S05]  /*a130*/  BRA `(.L_x_107) ;  /* 0xffffffe000f87947 */ /* 0x000fea000383ffff */
        .weak           $__internal_0_$__cuda_sm10x_tcgen05_guardrail_trap_col_being_dealloced_not_returned_by_alloc
        .type           $__internal_0_$__cuda_sm10x_tcgen05_guardrail_trap_col_being_dealloced_not_returned_by_alloc,@function
        .size           $__internal_0_$__cuda_sm10x_tcgen05_guardrail_trap_col_being_dealloced_not_returned_by_alloc,($__internal_1_$__cuda_sm10x_tcgen05_guardrail_trap_phase_invalid_during_alloc - $__internal_0_$__cuda_sm10x_tcgen05_guardrail_trap_col_being_dealloced_not_returned_by_alloc)
$__internal_0_$__cuda_sm10x_tcgen05_guardrail_trap_col_being_dealloced_not_returned_by_alloc:
[----:B------:R-:W-:Y:S05]  /*a140*/  BPT.TRAP 0x1 ;  /* 0x000000040000795c */ /* 0x000fea0000300000 */
[----:B------:R-:W-:-:S04]  /*a150*/  MOV R3, 0x0 ;  /* 0x0000000000037802 */ /* 0x000fc80000000f00 */
[----:B------:R-:W-:Y:S05]  /*a160*/  RET.REL.NODEC R2 `(_ZN7cutlass13device_kernelINS_4conv6kernel13ConvUniversalINS1_16ConvProblemShapeILNS1_8OperatorE2ELi3EEENS1_10collective14CollectiveConvINS1_47MainloopSm100TmaUmmaWarpSpecializedImplicitGemmILS5_2ELi16ELi3ELi1ELi2EN4cute5tupleIJNSA_1CILi1EEESD_SD_EEEEENSB_IJNSC_ILi128EEENSB_IJNSC_ILi64EEEEEENSB_IJNSC_ILi32EEEEEEEEENS_6half_tESM_NSA_8TiledMMAINSA_8MMA_AtomIJNSA_20SM100_MMA_F16BF16_SSISM_SM_fLi128ELi64ELNSA_4UMMA5MajorE1ELSR_1ELNSQ_7ScaleInE0ELSS_0EEEEEENSA_6LayoutISE_NSB_IJNSC_ILi0EEESW_SW_EEEEENSB_IJNSA_10UnderscoreESZ_SZ_EEEEENS7_6detail27Sm100ImplicitGemmTileTraitsINSA_13SM90_TMA_LOADENSA_14ComposedLayoutINSA_7SwizzleILi3ELi4ELi3EEENSA_18smem_ptr_flag_bitsILi16EEENSV_INSB_IJSH_NSC_ILi8EEEEEENSB_IJSD_SH_EEEEEEEvEENS13_INSA_20SM90_TMA_LOAD_IM2COLES1E_vEEEENS_8epilogue10collective18CollectiveEpilogueINS1J_23Sm100TmaWarpSpecializedILi3ELi2ELi32ELb1ELb0EEEJSL_NSB_IJNSV_ISG_SD_EENSV_ISJ_SD_EEEEESM_NSB_IJlNSB_IJSD_lllEEESW_EEESM_S1S_NS1J_6fusion15FusionCallbacksIS1N_NS1T_17LinearCombinationISM_fSM_fLNS_15FloatRoundStyleE2EEESL_S1Q_JEEENSA_5SM1004TMEM4LOAD26SM100_TMEM_LOAD_32dp32b32xES14_NS15_INS16_ILi2ELi4ELi3EEES19_NSV_INSB_IJS1A_SJ_EEENSB_IJSJ_SD_EEEEEEENSA_39AutoVectorizingCopyWithAssumedAlignmentILi128EEENSA_14SM90_TMA_STOREES27_S29_S29_EEEvvEEEEvNT_6ParamsE) ;  /* 0xffffff5c02a47950 */ /* 0x000fea0003c3ffff */
        .weak           $__internal_1_$__cuda_sm10x_tcgen05_guardrail_trap_phase_invalid_during_alloc
        .type           $__internal_1_$__cuda_sm10x_tcgen05_guardrail_trap_phase_invalid_during_alloc,@function
        .size           $__internal_1_$__cuda_sm10x_tcgen05_guardrail_trap_phase_invalid_during_alloc,($__internal_2_$__cuda_sm10x_tcgen05_guardrail_trap_unallocated_columns_being_dealloced - $__internal_1_$__cuda_sm10x_tcgen05_guardrail_trap_phase_invalid_during_alloc)
$__internal_1_$__cuda_sm10x_tcgen05_guardrail_trap_phase_invalid_during_alloc:
[----:B------:R-:W-:Y:S05]  /*a170*/  BPT.TRAP 0x1 ;  /* 0x000000040000795c */ /* 0x000fea0000300000 */
[----:B------:R-:W-:-:S04]  /*a180*/  HFMA2 R3, -RZ, RZ, 0, 0 ;  /* 0x00000000ff037431 */ /* 0x000fc800000001ff */
[----:B------:R-:W-:Y:S05]  /*a190*/  RET.REL.NODEC R2 `(_ZN7cutlass13device_kernelINS_4conv6kernel13ConvUniversalINS1_16ConvProblemShapeILNS1_8OperatorE2ELi3EEENS1_10collective14CollectiveConvINS1_47MainloopSm100TmaUmmaWarpSpecializedImplicitGemmILS5_2ELi16ELi3ELi1ELi2EN4cute5tupleIJNSA_1CILi1EEESD_SD_EEEEENSB_IJNSC_ILi128EEENSB_IJNSC_ILi64EEEEEENSB_IJNSC_ILi32EEEEEEEEENS_6half_tESM_NSA_8TiledMMAINSA_8MMA_AtomIJNSA_20SM100_MMA_F16BF16_SSISM_SM_fLi128ELi64ELNSA_4UMMA5MajorE1ELSR_1ELNSQ_7ScaleInE0ELSS_0EEEEEENSA_6LayoutISE_NSB_IJNSC_ILi0EEESW_SW_EEEEENSB_IJNSA_10UnderscoreESZ_SZ_EEEEENS7_6detail27Sm100ImplicitGemmTileTraitsINSA_13SM90_TMA_LOADENSA_14ComposedLayoutINSA_7SwizzleILi3ELi4ELi3EEENSA_18smem_ptr_flag_bitsILi16EEENSV_INSB_IJSH_NSC_ILi8EEEEEENSB_IJSD_SH_EEEEEEEvEENS13_INSA_20SM90_TMA_LOAD_IM2COLES1E_vEEEENS_8epilogue10collective18CollectiveEpilogueINS1J_23Sm100TmaWarpSpecializedILi3ELi2ELi32ELb1ELb0EEEJSL_NSB_IJNSV_ISG_SD_EENSV_ISJ_SD_EEEEESM_NSB_IJlNSB_IJSD_lllEEESW_EEESM_S1S_NS1J_6fusion15FusionCallbacksIS1N_NS1T_17LinearCombinationISM_fSM_fLNS_15FloatRoundStyleE2EEESL_S1Q_JEEENSA_5SM1004TMEM4LOAD26SM100_TMEM_LOAD_32dp32b32xES14_NS15_INS16_ILi2ELi4ELi3EEES19_NSV_INSB_IJS1A_SJ_EEENSB_IJSJ_SD_EEEEEEENSA_39AutoVectorizingCopyWithAssumedAlignmentILi128EEENSA_14SM90_TMA_STOREES27_S29_S29_EEEvvEEEEvNT_6ParamsE) ;  /* 0xffffff5c02987950 */ /* 0x000fea0003c3ffff */
        .weak           $__internal_2_$__cuda_sm10x_tcgen05_guardrail_trap_unallocated_columns_being_dealloced
        .type           $__internal_2_$__cuda_sm10x_tcgen05_guardrail_trap_unallocated_columns_being_dealloced,@function
        .size           $__internal_2_$__cuda_sm10x_tcgen05_guardrail_trap_unallocated_columns_being_dealloced,(.L_x_180 - $__internal_2_$__cuda_sm10x_tcgen05_guardrail_trap_unallocated_columns_being_dealloced)
$__internal_2_$__cuda_sm10x_tcgen05_guardrail_trap_unallocated_columns_being_dealloced:
[----:B------:R-:W-:Y:S05]  /*a1a0*/  BPT.TRAP 0x1 ;  /* 0x000000040000795c */ /* 0x000fea0000300000 */
[----:B------:R-:W-:-:S04]  /*a1b0*/  MOV R3, 0x0 ;  /* 0x0000000000037802 */ /* 0x000fc80000000f00 */
[----:B------:R-:W-:Y:S05]  /*a1c0*/  RET.REL.NODEC R2 `(_ZN7cutlass13device_kernelINS_4conv6kernel13ConvUniversalINS1_16ConvProblemShapeILNS1_8OperatorE2ELi3EEENS1_10collective14CollectiveConvINS1_47MainloopSm100TmaUmmaWarpSpecializedImplicitGemmILS5_2ELi16ELi3ELi1ELi2EN4cute5tupleIJNSA_1CILi1EEESD_SD_EEEEENSB_IJNSC_ILi128EEENSB_IJNSC_ILi64EEEEEENSB_IJNSC_ILi32EEEEEEEEENS_6half_tESM_NSA_8TiledMMAINSA_8MMA_AtomIJNSA_20SM100_MMA_F16BF16_SSISM_SM_fLi128ELi64ELNSA_4UMMA5MajorE1ELSR_1ELNSQ_7ScaleInE0ELSS_0EEEEEENSA_6LayoutISE_NSB_IJNSC_ILi0EEESW_SW_EEEEENSB_IJNSA_10UnderscoreESZ_SZ_EEEEENS7_6detail27Sm100ImplicitGemmTileTraitsINSA_13SM90_TMA_LOADENSA_14ComposedLayoutINSA_7SwizzleILi3ELi4ELi3EEENSA_18smem_ptr_flag_bitsILi16EEENSV_INSB_IJSH_NSC_ILi8EEEEEENSB_IJSD_SH_EEEEEEEvEENS13_INSA_20SM90_TMA_LOAD_IM2COLES1E_vEEEENS_8epilogue10collective18CollectiveEpilogueINS1J_23Sm100TmaWarpSpecializedILi3ELi2ELi32ELb1ELb0EEEJSL_NSB_IJNSV_ISG_SD_EENSV_ISJ_SD_EEEEESM_NSB_IJlNSB_IJSD_lllEEESW_EEESM_S1S_NS1J_6fusion15FusionCallbacksIS1N_NS1T_17LinearCombinationISM_fSM_fLNS_15FloatRoundStyleE2EEESL_S1Q_JEEENSA_5SM1004TMEM4LOAD26SM100_TMEM_LOAD_32dp32b32xES14_NS15_INS16_ILi2ELi4ELi3EEES19_NSV_INSB_IJS1A_SJ_EEENSB_IJSJ_SD_EEEEEEENSA_39AutoVectorizingCopyWithAssumedAlignmentILi128EEENSA_14SM90_TMA_STOREES27_S29_S29_EEEvvEEEEvNT_6ParamsE) ;  /* 0xffffff5c028c7950 */ /* 0x000fea0003c3ffff */
.L_x_179:
[----:B------:R-:W-:-:S00]  /*a1d0*/  BRA `(.L_x_179) ;  /* 0xfffffffc00fc7947 */ /* 0x000fc0000383ffff */
[----:B------:R-:W-:-:S00]  /*a1e0*/  NOP ;  /* 0x0000000000007918 */ /* 0x000fc00000000000 */
        /* <DEDUP_REMOVED lines=9> */
.L_x_180:


//--------------------- .nv.global.init           --------------------------
	.section	.nv.global.init,"aw",@progbits
.nv.global.init:
	.type		$str$29,@object
	.size		$str$29,($str$30 - $str$29)
$str$29:
        /*0000*/ 	.byte	0x28, 0x61, 0x64, 0x64, 0x72, 0x65, 0x73, 0x73, 0x20, 0x26, 0x20, 0x6d, 0x61, 0x73, 0x6b, 0x29
        /*0010*/ 	.byte	0x20, 0x3d, 0x3d, 0x20, 0x30, 0x00
	.type		$str$30,@object
	.size		$str$30,($str$28 - $str$30)
$str$30:
        /*0016*/ 	.byte	0x2f, 0x74, 0x6d, 0x70, 0x2f, 0x63, 0x75, 0x74, 0x6c, 0x61, 0x73, 0x73, 0x5f, 0x73, 0x77, 0x65
        /*0026*/ 	.byte	0x65, 0x70, 0x5f, 0x73, 0x72, 0x63, 0x2f, 0x69, 0x6e, 0x63, 0x6c, 0x75, 0x64, 0x65, 0x2f, 0x63
        /*0036*/ 	.byte	0x75, 0x74, 0x65, 0x2f, 0x70, 0x6f, 0x69, 0x6e, 0x74, 0x65, 0x72, 0x5f, 0x66, 0x6c, 0x61, 0x67
        /*0046*/ 	.byte	0x67, 0x65, 0x64, 0x2e, 0x68, 0x70, 0x70, 0x00
	.type		$str$28,@object
	.size		$str$28,($str$27 - $str$28)
$str$28:
        /*004e*/ 	.byte	0x2f, 0x74, 0x6d, 0x70, 0x2f, 0x63, 0x75, 0x74, 0x6c, 0x61, 0x73, 0x73, 0x5f, 0x73, 0x77, 0x65
        /*005e*/ 	.byte	0x65, 0x70, 0x5f, 0x73, 0x72, 0x63, 0x2f, 0x69, 0x6e, 0x63, 0x6c, 0x75, 0x64, 0x65, 0x2f, 0x63
        /*006e*/ 	.byte	0x75, 0x74, 0x65, 0x2f, 0x61, 0x74, 0x6f, 0x6d, 0x2f, 0x63, 0x6f, 0x70, 0x79, 0x5f, 0x74, 0x72
        /*007e*/ 	.byte	0x61, 0x69, 0x74, 0x73, 0x5f, 0x73, 0x6d, 0x31, 0x30, 0x30, 0x2e, 0x68, 0x70, 0x70, 0x00
	.type		$str$27,@object
	.size		$str$27,(__unnamed_1 - $str$27)
$str$27:
        /*008d*/ 	.byte	0x28, 0x28, 0x75, 0x69, 0x6e, 0x74, 0x33, 0x32, 0x5f, 0x74, 0x28, 0x74, 0x68, 0x72, 0x65, 0x61
        /*009d*/ 	.byte	0x64, 0x49, 0x64, 0x78, 0x2e, 0x78, 0x29, 0x20, 0x2f, 0x20, 0x33, 0x32, 0x29, 0x20, 0x25, 0x20
        /*00ad*/ 	.byte	0x34, 0x29, 0x20, 0x3d, 0x3d, 0x20, 0x28, 0x28, 0x28, 0x74, 0x6d, 0x65, 0x6d, 0x5f, 0x61, 0x64
        /*00bd*/ 	.byte	0x64, 0x72, 0x20, 0x3e, 0x3e, 0x20, 0x31, 0x36, 0x29, 0x20, 0x2f, 0x20, 0x33, 0x32, 0x29, 0x20
        /*00cd*/ 	.byte	0x25, 0x20, 0x34, 0x29, 0x00
	.type		__unnamed_1,@object
	.size		__unnamed_1,(__unnamed_2 - __unnamed_1)
__unnamed_1:
        /*00d2*/ 	.byte	0x61, 0x75, 0x74, 0x6f, 0x20, 0x63, 0x75, 0x74, 0x65, 0x3a, 0x3a, 0x61, 0x73, 0x5f, 0x70, 0x6f
        /* <DEDUP_REMOVED lines=24> */
        /*0262*/ 	.byte	0x3e, 0x3e, 0x3e, 0x3e, 0x5d, 0x00
	.type		__unnamed_2,@object
	.size		__unnamed_2,(.L_2 - __unnamed_2)
__unnamed_2:
        /* <DEDUP_REMOVED lines=42> */
        /*0508*/ 	.byte	0x3e, 0x3e, 0x5d, 0x00
.L_2:


//--------------------- .nv.shared._ZN7cutlass13device_kernelINS_4conv6kernel13ConvUniversalINS1_16ConvProblemShapeILNS1_8OperatorE2ELi3EEENS1_10collective14CollectiveConvINS1_47MainloopSm100TmaUmmaWarpSpecializedImplicitGemmILS5_2ELi16ELi3ELi1ELi2EN4cute5tupleIJNSA_1CILi1EEESD_SD_EEEEENSB_IJNSC_ILi128EEENSB_IJNSC_ILi64EEEEEENSB_IJNSC_ILi32EEEEEEEEENS_6half_tESM_NSA_8TiledMMAINSA_8MMA_AtomIJNSA_20SM100_MMA_F16BF16_SSISM_SM_fLi128ELi64ELNSA_4UMMA5MajorE1ELSR_1ELNSQ_7ScaleInE0ELSS_0EEEEEENSA_6LayoutISE_NSB_IJNSC_ILi0EEESW_SW_EEEEENSB_IJNSA_10UnderscoreESZ_SZ_EEEEENS7_6detail27Sm100ImplicitGemmTileTraitsINSA_13SM90_TMA_LOADENSA_14ComposedLayoutINSA_7SwizzleILi3ELi4ELi3EEENSA_18smem_ptr_flag_bitsILi16EEENSV_INSB_IJSH_NSC_ILi8EEEEEENSB_IJSD_SH_EEEEEEEvEENS13_INSA_20SM90_TMA_LOAD_IM2COLES1E_vEEEENS_8epilogue10collective18CollectiveEpilogueINS1J_23Sm100TmaWarpSpecializedILi3ELi2ELi32ELb1ELb0EEEJSL_NSB_IJNSV_ISG_SD_EENSV_ISJ_SD_EEEEESM_NSB_IJlNSB_IJSD_lllEEESW_EEESM_S1S_NS1J_6fusion15FusionCallbacksIS1N_NS1T_17LinearCombinationISM_fSM_fLNS_15FloatRoundStyleE2EEESL_S1Q_JEEENSA_5SM1004TMEM4LOAD26SM100_TMEM_LOAD_32dp32b32xES14_NS15_INS16_ILi2ELi4ELi3EEES19_NSV_INSB_IJS1A_SJ_EEENSB_IJSJ_SD_EEEEEEENSA_39AutoVectorizingCopyWithAssumedAlignmentILi128EEENSA_14SM90_TMA_STOREES27_S29_S29_EEEvvEEEEvNT_6ParamsE --------------------------
	.section	.nv.shared._ZN7cutlass13device_kernelINS_4conv6kernel13ConvUniversalINS1_16ConvProblemShapeILNS1_8OperatorE2ELi3EEENS1_10collective14CollectiveConvINS1_47MainloopSm100TmaUmmaWarpSpecializedImplicitGemmILS5_2ELi16ELi3ELi1ELi2EN4cute5tupleIJNSA_1CILi1EEESD_SD_EEEEENSB_IJNSC_ILi128EEENSB_IJNSC_ILi64EEEEEENSB_IJNSC_ILi32EEEEEEEEENS_6half_tESM_NSA_8TiledMMAINSA_8MMA_AtomIJNSA_20SM100_MMA_F16BF16_SSISM_SM_fLi128ELi64ELNSA_4UMMA5MajorE1ELSR_1ELNSQ_7ScaleInE0ELSS_0EEEEEENSA_6LayoutISE_NSB_IJNSC_ILi0EEESW_SW_EEEEENSB_IJNSA_10UnderscoreESZ_SZ_EEEEENS7_6detail27Sm100ImplicitGemmTileTraitsINSA_13SM90_TMA_LOADENSA_14ComposedLayoutINSA_7SwizzleILi3ELi4ELi3EEENSA_18smem_ptr_flag_bitsILi16EEENSV_INSB_IJSH_NSC_ILi8EEEEEENSB_IJSD_SH_EEEEEEEvEENS13_INSA_20SM90_TMA_LOAD_IM2COLES1E_vEEEENS_8epilogue10collective18CollectiveEpilogueINS1J_23Sm100TmaWarpSpecializedILi3ELi2ELi32ELb1ELb0EEEJSL_NSB_IJNSV_ISG_SD_EENSV_ISJ_SD_EEEEESM_NSB_IJlNSB_IJSD_lllEEESW_EEESM_S1S_NS1J_6fusion15FusionCallbacksIS1N_NS1T_17LinearCombinationISM_fSM_fLNS_15FloatRoundStyleE2EEESL_S1Q_JEEENSA_5SM1004TMEM4LOAD26SM100_TMEM_LOAD_32dp32b32xES14_NS15_INS16_ILi2ELi4ELi3EEES19_NSV_INSB_IJS1A_SJ_EEENSB_IJSJ_SD_EEEEEEENSA_39AutoVectorizingCopyWithAssumedAlignmentILi128EEENSA_14SM90_TMA_STOREES27_S29_S29_EEEvvEEEEvNT_6ParamsE,"aw",@nobits
	.sectionflags	@""
	.align	16
	.zero		1024


//--------------------- .nv.shared.reserved.0     --------------------------
	.section	.nv.shared.reserved.0,"aw",@nobits
	.weak		__nv_reservedSMEM_offset_0_alias
	.size		__nv_reservedSMEM_offset_0_alias, 0, 64
	.other		__nv_reservedSMEM_offset_0_alias,@"STO_CUDA_RESERVED_SHARED STV_DEFAULT"
__nv_reservedSMEM_offset_0_alias:
	.zero		0
.nv.shared.reserved.0:
	.zero		64
	.weak		__nv_reservedSMEM_tcgen05_partition
	.type		__nv_reservedSMEM_tcgen05_partition,@object
	.size		__nv_reservedSMEM_tcgen05_partition,(.L_0 - __nv_reservedSMEM_tcgen05_partition)
__nv_reservedSMEM_tcgen05_partition:
	.zero		32
.L_0:


//--------------------- .nv.global                --------------------------
	.section	.nv.global,"aw",@nobits
.nv.global:
	.type		_ZN39_INTERNAL_4fde4904_4_k_cu_4042b8e3_41864cute1_E,@object
	.size		_ZN39_INTERNAL_4fde4904_4_k_cu_4042b8e3_41864cute1_E,(_ZN39_INTERNAL_4fde4904_4_k_cu_4042b8e3_41864cuda3std3__45__cpo6cbeginE - _ZN39_INTERNAL_4fde4904_4_k_cu_4042b8e3_41864cute1_E)
_ZN39_INTERNAL_4fde4904_4_k_cu_4042b8e3_41864cute1_E:
	.zero		1
	.type		_ZN39_INTERNAL_4fde4904_4_k_cu_4042b8e3_41864cuda3std3__45__cpo6cbeginE,@object
	.size		_ZN39_INTERNAL_4fde4904_4_k_cu_4042b8e3_41864cuda3std3__45__cpo6cbeginE,(_ZN39_INTERNAL_4fde4904_4_k_cu_4042b8e3_41864cuda3std3__48in_placeE - _ZN39_INTERNAL_4fde4904_4_k_cu_4042b8e3_41864cuda3std3__45__cpo6cbeginE)
_ZN39_INTERNAL_4fde4904_4_k_cu_4042b8e3_41864cuda3std3__45__cpo6cbeginE:
	.zero		1
	.type		_ZN39_INTERNAL_4fde4904_4_k_cu_4042b8e3_41864cuda3std3__48in_placeE,@object
	.size		_ZN39_INTERNAL_4fde4904_4_k_cu_4042b8e3_41864cuda3std3__48in_placeE,(_ZN39_INTERNAL_4fde4904_4_k_cu_4042b8e3_41864cuda3std6ranges3__45__cpo9iter_moveE - _ZN39_INTERNAL_4fde4904_4_k_cu_4042b8e3_41864cuda3std3__48in_placeE)
_ZN39_INTERNAL_4fde4904_4_k_cu_4042b8e3_41864cuda3std3__48in_placeE:
	.zero		1
	.type		_ZN39_INTERNAL_4fde4904_4_k_cu_4042b8e3_41864cuda3std6ranges3__45__cpo9iter_moveE,@object
	.size		_ZN39_INTERNAL_4fde4904_4_k_cu_4042b8e3_41864cuda3std6ranges3__45__cpo9iter_moveE,(_ZN39_INTERNAL_4fde4904_4_k_cu_4042b8e3_41864cuda3std3__45__cpo5beginE - _ZN39_INTERNAL_4fde4904_4_k_cu_4042b8e3_41864cuda3std6ranges3__45__cpo9iter_moveE)
_ZN39_INTERNAL_4fde4904_4_k_cu_4042b8e3_41864cuda3std6ranges3__45__cpo9iter_moveE:
	.zero		1
	.type		_ZN39_INTERNAL_4fde4904_4_k_cu_4042b8e3_41864cuda3std3__45__cpo5beginE,@object
	.size		_ZN39_INTERNAL_4fde4904_4_k_cu_4042b8e3_41864cuda3std3__45__cpo5beginE,(_ZN39_INTERNAL_4fde4904_4_k_cu_4042b8e3_41864cuda3std3__441_GLOBAL__N__4fde4904_4_k_cu_4042b8e3_41866ignoreE - _ZN39_INTERNAL_4fde4904_4_k_cu_4042b8e3_41864cuda3std3__45__cpo5beginE)
_ZN39_INTERNAL_4fde4904_4_k_cu_4042b8e3_41864cuda3std3__45__cpo5beginE:
	.zero		1
	.type		_ZN39_INTERNAL_4fde4904_4_k_cu_4042b8e3_41864cuda3std3__441_GLOBAL__N__4fde4904_4_k_cu_4042b8e3_41866ignoreE,@object
	.size		_ZN39_INTERNAL_4fde4904_4_k_cu_4042b8e3_41864cuda3std3__441_GLOBAL__N__4fde4904_4_k_cu_4042b8e3_41866ignoreE,(_ZN39_INTERNAL_4fde4904_4_k_cu_4042b8e3_41864cute7productE - _ZN39_INTERNAL_4fde4904_4_k_cu_4042b8e3_41864cuda3std3__441_GLOBAL__N__4fde4904_4_k_cu_4042b8e3_41866ignoreE)
_ZN39_INTERNAL_4fde4904_4_k_cu_4042b8e3_41864cuda3std3__441_GLOBAL__N__4fde4904_4_k_cu_4042b8e3_41866ignoreE:
	.zero		1
	.type		_ZN39_INTERNAL_4fde4904_4_k_cu_4042b8e3_41864cute7productE,@object
	.size		_ZN39_INTERNAL_4fde4904_4_k_cu_4042b8e3_41864cute7productE,(_ZN39_INTERNAL_4fde4904_4_k_cu_4042b8e3_41864cuda3std3__45__cpo3endE - _ZN39_INTERNAL_4fde4904_4_k_cu_4042b8e3_41864cute7productE)
_ZN39_INTERNAL_4fde4904_4_k_cu_4042b8e3_41864cute7productE:
	.zero		1
	.type		_ZN39_INTERNAL_4fde4904_4_k_cu_4042b8e3_41864cuda3std3__45__cpo3endE,@object
	.size		_ZN39_INTERNAL_4fde4904_4_k_cu_4042b8e3_41864cuda3std3__45__cpo3endE,(_ZN39_INTERNAL_4fde4904_4_k_cu_4042b8e3_41864cuda3std3__419piecewise_constructE - _ZN39_INTERNAL_4fde4904_4_k_cu_4042b8e3_41864cuda3std3__45__cpo3endE)
_ZN39_INTERNAL_4fde4904_4_k_cu_4042b8e3_41864cuda3std3__45__cpo3endE:
	.zero		1
	.type		_ZN39_INTERNAL_4fde4904_4_k_cu_4042b8e3_41864cuda3std3__419piecewise_constructE,@object
	.size		_ZN39_INTERNAL_4fde4904_4_k_cu_4042b8e3_41864cuda3std3__419piecewise_constructE,(_ZN39_INTERNAL_4fde4904_4_k_cu_4042b8e3_41864cuda3std3__45__cpo4cendE - _ZN39_INTERNAL_4fde4904_4_k_cu_4042b8e3_41864cuda3std3__419piecewise_constructE)
_ZN39_INTERNAL_4fde4904_4_k_cu_4042b8e3_41864cuda3std3__419piecewise_constructE:
	.zero		1
	.type		_ZN39_INTERNAL_4fde4904_4_k_cu_4042b8e3_41864cuda3std3__45__cpo4cendE,@object
	.size		_ZN39_INTERNAL_4fde4904_4_k_cu_4042b8e3_41864cuda3std3__45__cpo4cendE,(_ZN39_INTERNAL_4fde4904_4_k_cu_4042b8e3_41864cuda3std6ranges3__45__cpo4swapE - _ZN39_INTERNAL_4fde4904_4_k_cu_4042b8e3_41864cuda3std3__45__cpo4cendE)
_ZN39_INTERNAL_4fde4904_4_k_cu_4042b8e3_41864cuda3std3__45__cpo4cendE:
	.zero		1
	.type		_ZN39_INTERNAL_4fde4904_4_k_cu_4042b8e3_41864cuda3std6ranges3__45__cpo4swapE,@object
	.size		_ZN39_INTERNAL_4fde4904_4_k_cu_4042b8e3_41864cuda3std6ranges3__45__cpo4swapE,(.L_10 - _ZN39_INTERNAL_4fde4904_4_k_cu_4042b8e3_41864cuda3std6ranges3__45__cpo4swapE)
_ZN39_INTERNAL_4fde4904_4_k_cu_4042b8e3_41864cuda3std6ranges3__45__cpo4swapE:
	.zero		1
.L_10:


//--------------------- .nv.constant0._ZN7cutlass13device_kernelINS_4conv6kernel13ConvUniversalINS1_16ConvProblemShapeILNS1_8OperatorE2ELi3EEENS1_10collective14CollectiveConvINS1_47MainloopSm100TmaUmmaWarpSpecializedImplicitGemmILS5_2ELi16ELi3ELi1ELi2EN4cute5tupleIJNSA_1CILi1EEESD_SD_EEEEENSB_IJNSC_ILi128EEENSB_IJNSC_ILi64EEEEEENSB_IJNSC_ILi32EEEEEEEEENS_6half_tESM_NSA_8TiledMMAINSA_8MMA_AtomIJNSA_20SM100_MMA_F16BF16_SSISM_SM_fLi128ELi64ELNSA_4UMMA5MajorE1ELSR_1ELNSQ_7ScaleInE0ELSS_0EEEEEENSA_6LayoutISE_NSB_IJNSC_ILi0EEESW_SW_EEEEENSB_IJNSA_10UnderscoreESZ_SZ_EEEEENS7_6detail27Sm100ImplicitGemmTileTraitsINSA_13SM90_TMA_LOADENSA_14ComposedLayoutINSA_7SwizzleILi3ELi4ELi3EEENSA_18smem_ptr_flag_bitsILi16EEENSV_INSB_IJSH_NSC_ILi8EEEEEENSB_IJSD_SH_EEEEEEEvEENS13_INSA_20SM90_TMA_LOAD_IM2COLES1E_vEEEENS_8epilogue10collective18CollectiveEpilogueINS1J_23Sm100TmaWarpSpecializedILi3ELi2ELi32ELb1ELb0EEEJSL_NSB_IJNSV_ISG_SD_EENSV_ISJ_SD_EEEEESM_NSB_IJlNSB_IJSD_lllEEESW_EEESM_S1S_NS1J_6fusion15FusionCallbacksIS1N_NS1T_17LinearCombinationISM_fSM_fLNS_15FloatRoundStyleE2EEESL_S1Q_JEEENSA_5SM1004TMEM4LOAD26SM100_TMEM_LOAD_32dp32b32xES14_NS15_INS16_ILi2ELi4ELi3EEES19_NSV_INSB_IJS1A_SJ_EEENSB_IJSJ_SD_EEEEEEENSA_39AutoVectorizingCopyWithAssumedAlignmentILi128EEENSA_14SM90_TMA_STOREES27_S29_S29_EEEvvEEEEvNT_6ParamsE --------------------------
	.section	.nv.constant0._ZN7cutlass13device_kernelINS_4conv6kernel13ConvUniversalINS1_16ConvProblemShapeILNS1_8OperatorE2ELi3EEENS1_10collective14CollectiveConvINS1_47MainloopSm100TmaUmmaWarpSpecializedImplicitGemmILS5_2ELi16ELi3ELi1ELi2EN4cute5tupleIJNSA_1CILi1EEESD_SD_EEEEENSB_IJNSC_ILi128EEENSB_IJNSC_ILi64EEEEEENSB_IJNSC_ILi32EEEEEEEEENS_6half_tESM_NSA_8TiledMMAINSA_8MMA_AtomIJNSA_20SM100_MMA_F16BF16_SSISM_SM_fLi128ELi64ELNSA_4UMMA5MajorE1ELSR_1ELNSQ_7ScaleInE0ELSS_0EEEEEENSA_6LayoutISE_NSB_IJNSC_ILi0EEESW_SW_EEEEENSB_IJNSA_10UnderscoreESZ_SZ_EEEEENS7_6detail27Sm100ImplicitGemmTileTraitsINSA_13SM90_TMA_LOADENSA_14ComposedLayoutINSA_7SwizzleILi3ELi4ELi3EEENSA_18smem_ptr_flag_bitsILi16EEENSV_INSB_IJSH_NSC_ILi8EEEEEENSB_IJSD_SH_EEEEEEEvEENS13_INSA_20SM90_TMA_LOAD_IM2COLES1E_vEEEENS_8epilogue10collective18CollectiveEpilogueINS1J_23Sm100TmaWarpSpecializedILi3ELi2ELi32ELb1ELb0EEEJSL_NSB_IJNSV_ISG_SD_EENSV_ISJ_SD_EEEEESM_NSB_IJlNSB_IJSD_lllEEESW_EEESM_S1S_NS1J_6fusion15FusionCallbacksIS1N_NS1T_17LinearCombinationISM_fSM_fLNS_15FloatRoundStyleE2EEESL_S1Q_JEEENSA_5SM1004TMEM4LOAD26SM100_TMEM_LOAD_32dp32b32xES14_NS15_INS16_ILi2ELi4ELi3EEES19_NSV_INSB_IJS1A_SJ_EEENSB_IJSJ_SD_EEEEEEENSA_39AutoVectorizingCopyWithAssumedAlignmentILi128EEENSA_14SM90_TMA_STOREES27_S29_S29_EEEvvEEEEvNT_6ParamsE,"a",@progbits
	.sectionflags	@""
	.align	4
.nv.constant0._ZN7cutlass13device_kernelINS_4conv6kernel13ConvUniversalINS1_16ConvProblemShapeILNS1_8OperatorE2ELi3EEENS1_10collective14CollectiveConvINS1_47MainloopSm100TmaUmmaWarpSpecializedImplicitGemmILS5_2ELi16ELi3ELi1ELi2EN4cute5tupleIJNSA_1CILi1EEESD_SD_EEEEENSB_IJNSC_ILi128EEENSB_IJNSC_ILi64EEEEEENSB_IJNSC_ILi32EEEEEEEEENS_6half_tESM_NSA_8TiledMMAINSA_8MMA_AtomIJNSA_20SM100_MMA_F16BF16_SSISM_SM_fLi128ELi64ELNSA_4UMMA5MajorE1ELSR_1ELNSQ_7ScaleInE0ELSS_0EEEEEENSA_6LayoutISE_NSB_IJNSC_ILi0EEESW_SW_EEEEENSB_IJNSA_10UnderscoreESZ_SZ_EEEEENS7_6detail27Sm100ImplicitGemmTileTraitsINSA_13SM90_TMA_LOADENSA_14ComposedLayoutINSA_7SwizzleILi3ELi4ELi3EEENSA_18smem_ptr_flag_bitsILi16EEENSV_INSB_IJSH_NSC_ILi8EEEEEENSB_IJSD_SH_EEEEEEEvEENS13_INSA_20SM90_TMA_LOAD_IM2COLES1E_vEEEENS_8epilogue10collective18CollectiveEpilogueINS1J_23Sm100TmaWarpSpecializedILi3ELi2ELi32ELb1ELb0EEEJSL_NSB_IJNSV_ISG_SD_EENSV_ISJ_SD_EEEEESM_NSB_IJlNSB_IJSD_lllEEESW_EEESM_S1S_NS1J_6fusion15FusionCallbacksIS1N_NS1T_17LinearCombinationISM_fSM_fLNS_15FloatRoundStyleE2EEESL_S1Q_JEEENSA_5SM1004TMEM4LOAD26SM100_TMEM_LOAD_32dp32b32xES14_NS15_INS16_ILi2ELi4ELi3EEES19_NSV_INSB_IJS1A_SJ_EEENSB_IJSJ_SD_EEEEEEENSA_39AutoVectorizingCopyWithAssumedAlignmentILi128EEENSA_14SM90_TMA_STOREES27_S29_S29_EEEvvEEEEvNT_6ParamsE:
	.zero		3200


//--------------------- SYMBOLS --------------------------

	.type		.nv.reservedSmem.offset0,@object
	.size		.nv.reservedSmem.offset0,0x4
	.type		.nv.reservedSmem.cap,@object
	.size		.nv.reservedSmem.cap,0x4
	.type		__assertfail,@function
